// auto-generated by cutlass_sweep.gemm — config: {"arch": "sm_90", "cluster_m": 2, "cluster_n": 1, "dtype": "e4m3", "dtype_b": "e4m3", "layout": "nt", "stages": 0, "tile_k": 256, "tile_m": 192, "tile_n": 256}
#include "cutlass/cutlass.h"
#include "cutlass/gemm/collective/collective_builder.hpp"
#include "cutlass/gemm/device/gemm_universal_adapter.h"
#include "cutlass/gemm/kernel/gemm_universal.hpp"
#include "cutlass/epilogue/collective/collective_builder.hpp"

using ElemA = cutlass::float_e4m3_t;
using ElemB = cutlass::float_e4m3_t;
using ElemCD = cutlass::float_e4m3_t;
using Acc  = float;
using TileShape    = cute::Shape<cute::_192, cute::_256, cute::_256>;
using ClusterShape = cute::Shape<cute::_2, cute::_1, cute::_1>;

using CollectiveEpilogue = typename cutlass::epilogue::collective::CollectiveBuilder<
    cutlass::arch::Sm90, cutlass::arch::OpClassTensorOp,
    TileShape, ClusterShape,
    cutlass::epilogue::collective::EpilogueTileAuto,
    Acc, Acc,
    ElemCD, cutlass::layout::RowMajor, 128 / cutlass::sizeof_bits<ElemCD>::value,
    ElemCD, cutlass::layout::RowMajor, 128 / cutlass::sizeof_bits<ElemCD>::value,
    cutlass::epilogue::collective::EpilogueScheduleAuto
  >::CollectiveOp;

using CollectiveMainloop = typename cutlass::gemm::collective::CollectiveBuilder<
    cutlass::arch::Sm90, cutlass::arch::OpClassTensorOp,
    ElemA, cutlass::layout::RowMajor, 128 / cutlass::sizeof_bits<ElemA>::value,
    ElemB, cutlass::layout::ColumnMajor, 128 / cutlass::sizeof_bits<ElemB>::value,
    Acc,
    TileShape, ClusterShape,
    cutlass::gemm::collective::StageCountAutoCarveout<static_cast<int>(sizeof(typename CollectiveEpilogue::SharedStorage))>,
    cutlass::gemm::collective::KernelScheduleAuto
  >::CollectiveOp;

using GemmKernel = cutlass::gemm::kernel::GemmUniversal<
    cute::Shape<int,int,int,int>,
    CollectiveMainloop,
    CollectiveEpilogue
>;
using Gemm = cutlass::gemm::device::GemmUniversalAdapter<GemmKernel>;

// Force the device kernel symbol into the cubin without needing a host main.
auto* _anchor = &cutlass::device_kernel<GemmKernel>;


// ===== COMPILED SASS (sm_90a) =====

	.target	sm_90a

	.elftype	@"ET_EXEC"


//--------------------- .note.nv.tkinfo           --------------------------
	.section	.note.nv.tkinfo,"",@"SHT_NOTE"
	.sectionflags	@"SHF_NOTE_NV_TKINFO"
	.tkinfo
        /*0018*/ 	.word	0x00000002
        /*0030*/ 	.string	""
        /*0030*/ 	.string	"ptxas"
        /*0030*/ 	.string	"Cuda compilation tools, release 13.0, V13.0.88"
        /*0030*/ 	.string	"Build cuda_13.0.r13.0/compiler.36424714_0"
        /*0030*/ 	.string	"-arch sm_90a -m 64 "



//--------------------- .note.nv.cuinfo           --------------------------
	.section	.note.nv.cuinfo,"",@"SHT_NOTE"
	.sectionflags	@"SHF_NOTE_NV_CUINFO"
        /*0018*/ 	.short	0x0002
        /*001a*/ 	.short	0x005a
        /*001c*/ 	.short	0x0082
	.zero		2


//--------------------- .nv.info                  --------------------------
	.section	.nv.info,"",@"SHT_CUDA_INFO"
	.align	4


	//----- nvinfo : EIATTR_REGCOUNT
	.align		4
        /*0000*/ 	.byte	0x04, 0x2f
        /*0002*/ 	.short	(.L_12 - .L_11)
	.align		4
.L_11:
        /*0004*/ 	.word	index@(_ZN7cutlass13device_kernelINS_4gemm6kernel13GemmUniversalIN4cute5tupleIJiiiiEEENS1_10collective13CollectiveMmaINS1_37MainloopSm90TmaGmmaWarpSpecializedFP8ILi2ENS5_IJNS4_1CILi2EEENSA_ILi1EEESC_EEENS1_35KernelTmaWarpSpecializedCooperativeEEENS5_IJNSA_ILi192EEENSA_ILi256EEESH_EEENS_12float_e4m3_tENS5_IJlSC_lEEESJ_SK_NS4_8TiledMMAINS4_8MMA_AtomIJNS4_4SM904GMMA31MMA_64x256x32_F32E4M3E4M3_SS_TNILNSO_7ScaleInE1ELSQ_1EEEEEENS4_6LayoutISD_NS5_IJSC_NSA_ILi0EEESU_EEEEENS5_IJNS4_10UnderscoreESX_SX_EEEEENS4_13SM90_TMA_LOADENS4_14ComposedLayoutINS4_7SwizzleILi3ELi4ELi3EEENS4_18smem_ptr_flag_bitsILi8EEENST_INS5_IJNSA_ILi8EEENSA_ILi128EEEEEENS5_IJS17_SC_EEEEEEEvNS4_8identityENS4_23SM90_TMA_LOAD_MULTICASTES1B_vS1C_EENS_8epilogue10collective6detail29Sm90TmaWarpSpecializedAdapterINS1G_15DefaultEpilogueISJ_SK_SK_NS1F_6thread17LinearCombinationISJ_Li1EffLNS1K_9ScaleType4KindE0ELNS_15FloatRoundStyleE2ESJ_EENS1_15EpilogueDefaultEEEEEvvEEEEvNT_6ParamsE)
        /*0008*/ 	.word	0x000000a8


	//----- nvinfo : EIATTR_FRAME_SIZE
	.align		4
.L_12:
        /*000c*/ 	.byte	0x04, 0x11
        /*000e*/ 	.short	(.L_14 - .L_13)
	.align		4
.L_13:
        /*0010*/ 	.word	index@(_ZN7cutlass13device_kernelINS_4gemm6kernel13GemmUniversalIN4cute5tupleIJiiiiEEENS1_10collective13CollectiveMmaINS1_37MainloopSm90TmaGmmaWarpSpecializedFP8ILi2ENS5_IJNS4_1CILi2EEENSA_ILi1EEESC_EEENS1_35KernelTmaWarpSpecializedCooperativeEEENS5_IJNSA_ILi192EEENSA_ILi256EEESH_EEENS_12float_e4m3_tENS5_IJlSC_lEEESJ_SK_NS4_8TiledMMAINS4_8MMA_AtomIJNS4_4SM904GMMA31MMA_64x256x32_F32E4M3E4M3_SS_TNILNSO_7ScaleInE1ELSQ_1EEEEEENS4_6LayoutISD_NS5_IJSC_NSA_ILi0EEESU_EEEEENS5_IJNS4_10UnderscoreESX_SX_EEEEENS4_13SM90_TMA_LOADENS4_14ComposedLayoutINS4_7SwizzleILi3ELi4ELi3EEENS4_18smem_ptr_flag_bitsILi8EEENST_INS5_IJNSA_ILi8EEENSA_ILi128EEEEEENS5_IJS17_SC_EEEEEEEvNS4_8identityENS4_23SM90_TMA_LOAD_MULTICASTES1B_vS1C_EENS_8epilogue10collective6detail29Sm90TmaWarpSpecializedAdapterINS1G_15DefaultEpilogueISJ_SK_SK_NS1F_6thread17LinearCombinationISJ_Li1EffLNS1K_9ScaleType4KindE0ELNS_15FloatRoundStyleE2ESJ_EENS1_15EpilogueDefaultEEEEEvvEEEEvNT_6ParamsE)
        /*0014*/ 	.word	0x000014e8


	//----- nvinfo : EIATTR_MIN_STACK_SIZE
	.align		4
.L_14:
        /*0018*/ 	.byte	0x04, 0x12
        /*001a*/ 	.short	(.L_16 - .L_15)
	.align		4
.L_15:
        /*001c*/ 	.word	index@(_ZN7cutlass13device_kernelINS_4gemm6kernel13GemmUniversalIN4cute5tupleIJiiiiEEENS1_10collective13CollectiveMmaINS1_37MainloopSm90TmaGmmaWarpSpecializedFP8ILi2ENS5_IJNS4_1CILi2EEENSA_ILi1EEESC_EEENS1_35KernelTmaWarpSpecializedCooperativeEEENS5_IJNSA_ILi192EEENSA_ILi256EEESH_EEENS_12float_e4m3_tENS5_IJlSC_lEEESJ_SK_NS4_8TiledMMAINS4_8MMA_AtomIJNS4_4SM904GMMA31MMA_64x256x32_F32E4M3E4M3_SS_TNILNSO_7ScaleInE1ELSQ_1EEEEEENS4_6LayoutISD_NS5_IJSC_NSA_ILi0EEESU_EEEEENS5_IJNS4_10UnderscoreESX_SX_EEEEENS4_13SM90_TMA_LOADENS4_14ComposedLayoutINS4_7SwizzleILi3ELi4ELi3EEENS4_18smem_ptr_flag_bitsILi8EEENST_INS5_IJNSA_ILi8EEENSA_ILi128EEEEEENS5_IJS17_SC_EEEEEEEvNS4_8identityENS4_23SM90_TMA_LOAD_MULTICASTES1B_vS1C_EENS_8epilogue10collective6detail29Sm90TmaWarpSpecializedAdapterINS1G_15DefaultEpilogueISJ_SK_SK_NS1F_6thread17LinearCombinationISJ_Li1EffLNS1K_9ScaleType4KindE0ELNS_15FloatRoundStyleE2ESJ_EENS1_15EpilogueDefaultEEEEEvvEEEEvNT_6ParamsE)
        /*0020*/ 	.word	0x000014e8
.L_16:


//--------------------- .nv.compat                --------------------------
	.section	.nv.compat,"",@"SHT_CUDA_COMPAT_INFO"
	.align	4
        /*0000*/ 	.byte	0x02, 0x09, 0x01, 0x00, 0x02, 0x02, 0x04, 0x00, 0x02, 0x05, 0x05, 0x00, 0x03, 0x07, 0x01, 0x01
        /*0010*/ 	.byte	0x02, 0x03, 0x01, 0x00, 0x02, 0x06, 0x01, 0x00, 0x04, 0x0b, 0x08, 0x00, 0x00, 0x00, 0x00, 0x00
        /*0020*/ 	.byte	0x00, 0x00, 0x00, 0x00


//--------------------- .nv.info._ZN7cutlass13device_kernelINS_4gemm6kernel13GemmUniversalIN4cute5tupleIJiiiiEEENS1_10collective13CollectiveMmaINS1_37MainloopSm90TmaGmmaWarpSpecializedFP8ILi2ENS5_IJNS4_1CILi2EEENSA_ILi1EEESC_EEENS1_35KernelTmaWarpSpecializedCooperativeEEENS5_IJNSA_ILi192EEENSA_ILi256EEESH_EEENS_12float_e4m3_tENS5_IJlSC_lEEESJ_SK_NS4_8TiledMMAINS4_8MMA_AtomIJNS4_4SM904GMMA31MMA_64x256x32_F32E4M3E4M3_SS_TNILNSO_7ScaleInE1ELSQ_1EEEEEENS4_6LayoutISD_NS5_IJSC_NSA_ILi0EEESU_EEEEENS5_IJNS4_10UnderscoreESX_SX_EEEEENS4_13SM90_TMA_LOADENS4_14ComposedLayoutINS4_7SwizzleILi3ELi4ELi3EEENS4_18smem_ptr_flag_bitsILi8EEENST_INS5_IJNSA_ILi8EEENSA_ILi128EEEEEENS5_IJS17_SC_EEEEEEEvNS4_8identityENS4_23SM90_TMA_LOAD_MULTICASTES1B_vS1C_EENS_8epilogue10collective6detail29Sm90TmaWarpSpecializedAdapterINS1G_15DefaultEpilogueISJ_SK_SK_NS1F_6thread17LinearCombinationISJ_Li1EffLNS1K_9ScaleType4KindE0ELNS_15FloatRoundStyleE2ESJ_EENS1_15EpilogueDefaultEEEEEvvEEEEvNT_6ParamsE --------------------------
	.section	.nv.info._ZN7cutlass13device_kernelINS_4gemm6kernel13GemmUniversalIN4cute5tupleIJiiiiEEENS1_10collective13CollectiveMmaINS1_37MainloopSm90TmaGmmaWarpSpecializedFP8ILi2ENS5_IJNS4_1CILi2EEENSA_ILi1EEESC_EEENS1_35KernelTmaWarpSpecializedCooperativeEEENS5_IJNSA_ILi192EEENSA_ILi256EEESH_EEENS_12float_e4m3_tENS5_IJlSC_lEEESJ_SK_NS4_8TiledMMAINS4_8MMA_AtomIJNS4_4SM904GMMA31MMA_64x256x32_F32E4M3E4M3_SS_TNILNSO_7ScaleInE1ELSQ_1EEEEEENS4_6LayoutISD_NS5_IJSC_NSA_ILi0EEESU_EEEEENS5_IJNS4_10UnderscoreESX_SX_EEEEENS4_13SM90_TMA_LOADENS4_14ComposedLayoutINS4_7SwizzleILi3ELi4ELi3EEENS4_18smem_ptr_flag_bitsILi8EEENST_INS5_IJNSA_ILi8EEENSA_ILi128EEEEEENS5_IJS17_SC_EEEEEEEvNS4_8identityENS4_23SM90_TMA_LOAD_MULTICASTES1B_vS1C_EENS_8epilogue10collective6detail29Sm90TmaWarpSpecializedAdapterINS1G_15DefaultEpilogueISJ_SK_SK_NS1F_6thread17LinearCombinationISJ_Li1EffLNS1K_9ScaleType4KindE0ELNS_15FloatRoundStyleE2ESJ_EENS1_15EpilogueDefaultEEEEEvvEEEEvNT_6ParamsE,"",@"SHT_CUDA_INFO"
	.sectionflags	@""
	.align	4


	//----- nvinfo : EIATTR_CUDA_API_VERSION
	.align		4
        /*0000*/ 	.byte	0x04, 0x37
        /*0002*/ 	.short	(.L_18 - .L_17)
.L_17:
        /*0004*/ 	.word	0x00000082


	//----- nvinfo : EIATTR_KPARAM_INFO
	.align		4
.L_18:
        /*0008*/ 	.byte	0x04, 0x17
        /*000a*/ 	.short	(.L_20 - .L_19)
.L_19:
        /*000c*/ 	.word	0x00000000
        /*0010*/ 	.short	0x0000
        /*0012*/ 	.short	0x0070
        /*0014*/ 	.byte	0x00, 0xf0, 0x01, 0x10


	//----- nvinfo : EIATTR_SPARSE_MMA_MASK
	.align		4
.L_20:
        /*0018*/ 	.byte	0x03, 0x50
        /*001a*/ 	.short	0x0000


	//----- nvinfo : EIATTR_MAXREG_COUNT
	.align		4
        /*001c*/ 	.byte	0x03, 0x1b
        /*001e*/ 	.short	0x00a8


	//----- nvinfo : EIATTR_NUM_BARRIERS
	.align		4
        /*0020*/ 	.byte	0x02, 0x4c
        /*0022*/ 	.byte	0x01
	.zero		1


	//----- nvinfo : EIATTR_ANNOTATIONS
	.align		4
        /*0024*/ 	.byte	0x04, 0x55
        /*0026*/ 	.short	(.L_22 - .L_21)


	//   ....[0]....
.L_21:
        /*0028*/ 	.word	0x00000001
        /*002c*/ 	.byte	0xf0, 0x06, 0x00, 0x00, 0x01, 0x00, 0x00, 0x00, 0xc0, 0x07, 0x00, 0x00, 0x01, 0x00, 0x00, 0x00
        /* <DEDUP_REMOVED lines=3001> */
        /*bbcc*/ 	.byte	0xe0, 0x33, 0x03, 0x00, 0x01, 0x00, 0x00, 0x00, 0x30, 0x34, 0x03, 0x00


	//----- nvinfo : EIATTR_MERCURY_ISA_VERSION
	.align		4
.L_22:
        /*bbd8*/ 	.byte	0x03, 0x5f
        /*bbda*/ 	.short	0x0101


	//----- nvinfo : EIATTR_INT_WARP_WIDE_INSTR_OFFSETS
	.align		4
        /*bbdc*/ 	.byte	0x04, 0x31
        /*bbde*/ 	.short	(.L_24 - .L_23)


	//   ....[0]....
.L_23:
        /*bbe0*/ 	.word	0x00000510


	//   ....[1]....
        /*bbe4*/ 	.word	0x00000530


	//   ....[2]....
        /*bbe8*/ 	.word	0x00000690


	//   ....[3]....
        /*bbec*/ 	.word	0x0001ea90


	//----- nvinfo : EIATTR_COOP_GROUP_MASK_REGIDS
	.align		4
.L_24:
        /*bbf0*/ 	.byte	0x04, 0x29
        /*bbf2*/ 	.short	(.L_26 - .L_25)


	//   ....[0]....
.L_25:
        /*bbf4*/ 	.word	0xffffffff


	//   ....[1]....
        /*bbf8*/ 	.word	0xffffffff


	//   ....[2]....
        /*bbfc*/ 	.word	0xffffffff


	//   ....[3]....
        /*bc00*/ 	.word	0xffffffff


	//   ....[4]....
        /*bc04*/ 	.word	0xffffffff


	//   ....[5]....
        /*bc08*/ 	.word	0xffffffff


	//----- nvinfo : EIATTR_COOP_GROUP_INSTR_OFFSETS
	.align		4
.L_26:
        /*bc0c*/ 	.byte	0x04, 0x28
        /*bc0e*/ 	.short	(.L_28 - .L_27)


	//   ....[0]....
.L_27:
        /*bc10*/ 	.word	0x00000070


	//   ....[1]....
        /*bc14*/ 	.word	0x00000080


	//   ....[2]....
        /*bc18*/ 	.word	0x000001a0


	//   ....[3]....
        /*bc1c*/ 	.word	0x00000380


	//   ....[4]....
        /*bc20*/ 	.word	0x00000800


	//   ....[5]....
        /*bc24*/ 	.word	0x000029a0


	//----- nvinfo : EIATTR_REG_RECONFIG
	.align		4
.L_28:
        /*bc28*/ 	.byte	0x01, 0x54
	.zero		2


	//----- nvinfo : EIATTR_MBARRIER_INSTR_OFFSETS
	.align		4
        /*bc2c*/ 	.byte	0x04, 0x39
        /*bc2e*/ 	.short	(.L_30 - .L_29)


	//   ....[0]....
.L_29:
        /*bc30*/ 	.word	0x00000320
        /*bc34*/ 	.word	0x000000ff
        /*bc38*/ 	.word	0x00000000
        /*bc3c*/ 	.short	0x0100
        /*bc3e*/ 	.byte	0x0a
	.zero		1


	//   ....[1]....
        /*bc40*/ 	.word	0x00000330
        /*bc44*/ 	.word	0x000000ff
        /*bc48*/ 	.word	0x00000010
        /*bc4c*/ 	.short	0x0100
        /*bc4e*/ 	.byte	0x0a
	.zero		1


	//   ....[2]....
        /*bc50*/ 	.word	0x00000340
        /*bc54*/ 	.word	0x000000ff
        /*bc58*/ 	.word	0x00000008
        /*bc5c*/ 	.short	0x0100
        /*bc5e*/ 	.byte	0x0a
	.zero		1


	//   ....[3]....
        /*bc60*/ 	.word	0x00000350
        /*bc64*/ 	.word	0x000000ff
        /*bc68*/ 	.word	0x00000018
        /*bc6c*/ 	.short	0x0100
        /*bc6e*/ 	.byte	0x0a
	.zero		1


	//   ....[4]....
        /*bc70*/ 	.word	0x00000720
        /*bc74*/ 	.word	0x000000ff
        /*bc78*/ 	.word	0x00000030
        /*bc7c*/ 	.short	0x0100
        /*bc7e*/ 	.byte	0x08
	.zero		1


	//   ....[5]....
        /*bc80*/ 	.word	0x000007a0
        /*bc84*/ 	.word	0x000000ff
        /*bc88*/ 	.word	0x00000038
        /*bc8c*/ 	.short	0x0100
        /*bc8e*/ 	.byte	0x08
	.zero		1


	//   ....[6]....
        /*bc90*/ 	.word	0x00002d80
        /*bc94*/ 	.word	0x000000ff
        /*bc98*/ 	.word	0x00000000
        /*bc9c*/ 	.short	0x010a
        /*bc9e*/ 	.byte	0x06
	.zero		1


	//   ....[7]....
        /*bca0*/ 	.word	0x00002dc0
        /*bca4*/ 	.word	0x000000ff
        /*bca8*/ 	.word	0x00000000
        /*bcac*/ 	.short	0x010a
        /*bcae*/ 	.byte	0x06
	.zero		1


	//   ....[8]....
        /*bcb0*/ 	.word	0x0000d4f0
        /*bcb4*/ 	.word	0x000000ff
        /*bcb8*/ 	.word	0x00000000
        /*bcbc*/ 	.short	0x010a
        /*bcbe*/ 	.byte	0x16
	.zero		1


	//   ....[9]....
        /*bcc0*/ 	.word	0x0000d530
        /*bcc4*/ 	.word	0x000000ff
        /*bcc8*/ 	.word	0x00000000
        /*bccc*/ 	.short	0x010a
        /*bcce*/ 	.byte	0x16
	.zero		1


	//   ....[10]....
        /*bcd0*/ 	.word	0x0001ae10
        /*bcd4*/ 	.word	0x00000000
        /*bcd8*/ 	.word	0x00000000
        /*bcdc*/ 	.short	0x0101
        /*bcde*/ 	.byte	0x3f
	.zero		1


	//   ....[11]....
        /*bce0*/ 	.word	0x0001eb20
        /*bce4*/ 	.word	0x00000000
        /*bce8*/ 	.word	0x00000000
        /*bcec*/ 	.short	0x0101
        /*bcee*/ 	.byte	0x3f
	.zero		1


	//   ....[12]....
        /*bcf0*/ 	.word	0x000326a0
        /*bcf4*/ 	.word	0x00000010
        /*bcf8*/ 	.word	0x00000010
        /*bcfc*/ 	.short	0x010a
        /*bcfe*/ 	.byte	0x3f
	.zero		1


	//   ....[13]....
        /*bd00*/ 	.word	0x00032b40
        /*bd04*/ 	.word	0x00000002
        /*bd08*/ 	.word	0x00000038
        /*bd0c*/ 	.short	0x0101
        /*bd0e*/ 	.byte	0x3f
	.zero		1


	//   ....[14]....
        /*bd10*/ 	.word	0x000332a0
        /*bd14*/ 	.word	0x00000005
        /*bd18*/ 	.word	0x00000000
        /*bd1c*/ 	.short	0x010a
        /*bd1e*/ 	.byte	0x3f
	.zero		1


	//   ....[15]....
        /*bd20*/ 	.word	0x00033320
        /*bd24*/ 	.word	0x0000000b
        /*bd28*/ 	.word	0x00000000
        /*bd2c*/ 	.short	0x010a
        /*bd2e*/ 	.byte	0x3f
	.zero		1


	//   ....[16]....
        /*bd30*/ 	.word	0x00033390
        /*bd34*/ 	.word	0x00000003
        /*bd38*/ 	.word	0x00000000
        /*bd3c*/ 	.short	0x010a
        /*bd3e*/ 	.byte	0x3f
	.zero		1


	//   ....[17]....
        /*bd40*/ 	.word	0x00033400
        /*bd44*/ 	.word	0x00000002
        /*bd48*/ 	.word	0x00000000
        /*bd4c*/ 	.short	0x010a
        /*bd4e*/ 	.byte	0x3f
	.zero		1


	//   ....[18]....
        /*bd50*/ 	.word	0x000334e0
        /*bd54*/ 	.word	0x00000010
        /*bd58*/ 	.word	0x00000010
        /*bd5c*/ 	.short	0x010a
        /*bd5e*/ 	.byte	0x3f
	.zero		1


	//   ....[19]....
        /*bd60*/ 	.word	0x000335b0
        /*bd64*/ 	.word	0x00000005
        /*bd68*/ 	.word	0x00000000
        /*bd6c*/ 	.short	0x010a
        /*bd6e*/ 	.byte	0x3f
	.zero		1


	//----- nvinfo : EIATTR_NUM_MBARRIERS
	.align		4
.L_30:
        /*bd70*/ 	.byte	0x03, 0x38
        /*bd72*/ 	.short	0x0006


	//----- nvinfo : EIATTR_EXIT_INSTR_OFFSETS
	.align		4
        /*bd74*/ 	.byte	0x04, 0x1c
        /*bd76*/ 	.short	(.L_32 - .L_31)


	//   ....[0]....
.L_31:
        /*bd78*/ 	.word	0x00000990


	//   ....[1]....
        /*bd7c*/ 	.word	0x00001230


	//   ....[2]....
        /*bd80*/ 	.word	0x00031d70


	//   ....[3]....
        /*bd84*/ 	.word	0x00032310


	//   ....[4]....
        /*bd88*/ 	.word	0x00033370


	//----- nvinfo : EIATTR_MAX_THREADS
	.align		4
.L_32:
        /*bd8c*/ 	.byte	0x04, 0x05
        /*bd8e*/ 	.short	(.L_34 - .L_33)
.L_33:
        /*bd90*/ 	.word	0x00000180
        /*bd94*/ 	.word	0x00000001
        /*bd98*/ 	.word	0x00000001


	//----- nvinfo : EIATTR_CRS_STACK_SIZE
	.align		4
.L_34:
        /*bd9c*/ 	.byte	0x04, 0x1e
        /*bd9e*/ 	.short	(.L_36 - .L_35)
.L_35:
        /*bda0*/ 	.word	0x00000000


	//----- nvinfo : EIATTR_CBANK_PARAM_SIZE
	.align		4
.L_36:
        /*bda4*/ 	.byte	0x03, 0x19
        /*bda6*/ 	.short	0x0470


	//----- nvinfo : EIATTR_PARAM_CBANK
	.align		4
        /*bda8*/ 	.byte	0x04, 0x0a
        /*bdaa*/ 	.short	(.L_38 - .L_37)
	.align		4
.L_37:
        /*bdac*/ 	.word	index@(.nv.constant0._ZN7cutlass13device_kernelINS_4gemm6kernel13GemmUniversalIN4cute5tupleIJiiiiEEENS1_10collective13CollectiveMmaINS1_37MainloopSm90TmaGmmaWarpSpecializedFP8ILi2ENS5_IJNS4_1CILi2EEENSA_ILi1EEESC_EEENS1_35KernelTmaWarpSpecializedCooperativeEEENS5_IJNSA_ILi192EEENSA_ILi256EEESH_EEENS_12float_e4m3_tENS5_IJlSC_lEEESJ_SK_NS4_8TiledMMAINS4_8MMA_AtomIJNS4_4SM904GMMA31MMA_64x256x32_F32E4M3E4M3_SS_TNILNSO_7ScaleInE1ELSQ_1EEEEEENS4_6LayoutISD_NS5_IJSC_NSA_ILi0EEESU_EEEEENS5_IJNS4_10UnderscoreESX_SX_EEEEENS4_13SM90_TMA_LOADENS4_14ComposedLayoutINS4_7SwizzleILi3ELi4ELi3EEENS4_18smem_ptr_flag_bitsILi8EEENST_INS5_IJNSA_ILi8EEENSA_ILi128EEEEEENS5_IJS17_SC_EEEEEEEvNS4_8identityENS4_23SM90_TMA_LOAD_MULTICASTES1B_vS1C_EENS_8epilogue10collective6detail29Sm90TmaWarpSpecializedAdapterINS1G_15DefaultEpilogueISJ_SK_SK_NS1F_6thread17LinearCombinationISJ_Li1EffLNS1K_9ScaleType4KindE0ELNS_15FloatRoundStyleE2ESJ_EENS1_15EpilogueDefaultEEEEEvvEEEEvNT_6ParamsE)
        /*bdb0*/ 	.short	0x0210
        /*bdb2*/ 	.short	0x0470


	//----- nvinfo : EIATTR_SW_WAR
	.align		4
.L_38:
        /*bdb4*/ 	.byte	0x04, 0x36
        /*bdb6*/ 	.short	(.L_40 - .L_39)
.L_39:
        /*bdb8*/ 	.word	0x00000008
.L_40:


//--------------------- .nv.callgraph             --------------------------
	.section	.nv.callgraph,"",@"SHT_CUDA_CALLGRAPH"
	.align	4
	.sectionentsize	8
	.align		4
        /*0000*/ 	.word	0x00000000
	.align		4
        /*0004*/ 	.word	0xffffffff
	.align		4
        /*0008*/ 	.word	0x00000000
	.align		4
        /*000c*/ 	.word	0xfffffffe
	.align		4
        /*0010*/ 	.word	0x00000000
	.align		4
        /*0014*/ 	.word	0xfffffffd
	.align		4
        /*0018*/ 	.word	0x00000000
	.align		4
        /*001c*/ 	.word	0xfffffffc


//--------------------- .nv.constant4             --------------------------
	.section	.nv.constant4,"a",@progbits
	.align	8
	.align		8
.nv.constant4:
        /*0000*/ 	.dword	_ZN40_INTERNAL_ae2b66aa_4_k_cu_67568a54_102744cuda3std3__45__cpo5beginE
	.align		8
        /*0008*/ 	.dword	_ZN40_INTERNAL_ae2b66aa_4_k_cu_67568a54_102744cuda3std3__45__cpo3endE
	.align		8
        /*0010*/ 	.dword	_ZN40_INTERNAL_ae2b66aa_4_k_cu_67568a54_102744cuda3std3__45__cpo6cbeginE
	.align		8
        /*0018*/ 	.dword	_ZN40_INTERNAL_ae2b66aa_4_k_cu_67568a54_102744cuda3std3__45__cpo4cendE
	.align		8
        /*0020*/ 	.dword	_ZN40_INTERNAL_ae2b66aa_4_k_cu_67568a54_102744cuda3std3__442_GLOBAL__N__ae2b66aa_4_k_cu_67568a54_102746ignoreE
	.align		8
        /*0028*/ 	.dword	_ZN40_INTERNAL_ae2b66aa_4_k_cu_67568a54_102744cuda3std3__419piecewise_constructE
	.align		8
        /*0030*/ 	.dword	_ZN40_INTERNAL_ae2b66aa_4_k_cu_67568a54_102744cuda3std3__48in_placeE
	.align		8
        /*0038*/ 	.dword	_ZN40_INTERNAL_ae2b66aa_4_k_cu_67568a54_102744cuda3std6ranges3__45__cpo4swapE
	.align		8
        /*0040*/ 	.dword	_ZN40_INTERNAL_ae2b66aa_4_k_cu_67568a54_102744cuda3std6ranges3__45__cpo9iter_moveE
	.align		8
        /*0048*/ 	.dword	_ZN40_INTERNAL_ae2b66aa_4_k_cu_67568a54_102744cute7productE
	.align		8
        /*0050*/ 	.dword	_ZN40_INTERNAL_ae2b66aa_4_k_cu_67568a54_102744cute1_E


//--------------------- .text._ZN7cutlass13device_kernelINS_4gemm6kernel13GemmUniversalIN4cute5tupleIJiiiiEEENS1_10collective13CollectiveMmaINS1_37MainloopSm90TmaGmmaWarpSpecializedFP8ILi2ENS5_IJNS4_1CILi2EEENSA_ILi1EEESC_EEENS1_35KernelTmaWarpSpecializedCooperativeEEENS5_IJNSA_ILi192EEENSA_ILi256EEESH_EEENS_12float_e4m3_tENS5_IJlSC_lEEESJ_SK_NS4_8TiledMMAINS4_8MMA_AtomIJNS4_4SM904GMMA31MMA_64x256x32_F32E4M3E4M3_SS_TNILNSO_7ScaleInE1ELSQ_1EEEEEENS4_6LayoutISD_NS5_IJSC_NSA_ILi0EEESU_EEEEENS5_IJNS4_10UnderscoreESX_SX_EEEEENS4_13SM90_TMA_LOADENS4_14ComposedLayoutINS4_7SwizzleILi3ELi4ELi3EEENS4_18smem_ptr_flag_bitsILi8EEENST_INS5_IJNSA_ILi8EEENSA_ILi128EEEEEENS5_IJS17_SC_EEEEEEEvNS4_8identityENS4_23SM90_TMA_LOAD_MULTICASTES1B_vS1C_EENS_8epilogue10collective6detail29Sm90TmaWarpSpecializedAdapterINS1G_15DefaultEpilogueISJ_SK_SK_NS1F_6thread17LinearCombinationISJ_Li1EffLNS1K_9ScaleType4KindE0ELNS_15FloatRoundStyleE2ESJ_EENS1_15EpilogueDefaultEEEEEvvEEEEvNT_6ParamsE --------------------------
	.section	.text._ZN7cutlass13device_kernelINS_4gemm6kernel13GemmUniversalIN4cute5tupleIJiiiiEEENS1_10collective13CollectiveMmaINS1_37MainloopSm90TmaGmmaWarpSpecializedFP8ILi2ENS5_IJNS4_1CILi2EEENSA_ILi1EEESC_EEENS1_35KernelTmaWarpSpecializedCooperativeEEENS5_IJNSA_ILi192EEENSA_ILi256EEESH_EEENS_12float_e4m3_tENS5_IJlSC_lEEESJ_SK_NS4_8TiledMMAINS4_8MMA_AtomIJNS4_4SM904GMMA31MMA_64x256x32_F32E4M3E4M3_SS_TNILNSO_7ScaleInE1ELSQ_1EEEEEENS4_6LayoutISD_NS5_IJSC_NSA_ILi0EEESU_EEEEENS5_IJNS4_10UnderscoreESX_SX_EEEEENS4_13SM90_TMA_LOADENS4_14ComposedLayoutINS4_7SwizzleILi3ELi4ELi3EEENS4_18smem_ptr_flag_bitsILi8EEENST_INS5_IJNSA_ILi8EEENSA_ILi128EEEEEENS5_IJS17_SC_EEEEEEEvNS4_8identityENS4_23SM90_TMA_LOAD_MULTICASTES1B_vS1C_EENS_8epilogue10collective6detail29Sm90TmaWarpSpecializedAdapterINS1G_15DefaultEpilogueISJ_SK_SK_NS1F_6thread17LinearCombinationISJ_Li1EffLNS1K_9ScaleType4KindE0ELNS_15FloatRoundStyleE2ESJ_EENS1_15EpilogueDefaultEEEEEvvEEEEvNT_6ParamsE,"ax",@progbits
	.align	128
.text._ZN7cutlass13device_kernelINS_4gemm6kernel13GemmUniversalIN4cute5tupleIJiiiiEEENS1_10collective13CollectiveMmaINS1_37MainloopSm90TmaGmmaWarpSpecializedFP8ILi2ENS5_IJNS4_1CILi2EEENSA_ILi1EEESC_EEENS1_35KernelTmaWarpSpecializedCooperativeEEENS5_IJNSA_ILi192EEENSA_ILi256EEESH_EEENS_12float_e4m3_tENS5_IJlSC_lEEESJ_SK_NS4_8TiledMMAINS4_8MMA_AtomIJNS4_4SM904GMMA31MMA_64x256x32_F32E4M3E4M3_SS_TNILNSO_7ScaleInE1ELSQ_1EEEEEENS4_6LayoutISD_NS5_IJSC_NSA_ILi0EEESU_EEEEENS5_IJNS4_10UnderscoreESX_SX_EEEEENS4_13SM90_TMA_LOADENS4_14ComposedLayoutINS4_7SwizzleILi3ELi4ELi3EEENS4_18smem_ptr_flag_bitsILi8EEENST_INS5_IJNSA_ILi8EEENSA_ILi128EEEEEENS5_IJS17_SC_EEEEEEEvNS4_8identityENS4_23SM90_TMA_LOAD_MULTICASTES1B_vS1C_EENS_8epilogue10collective6detail29Sm90TmaWarpSpecializedAdapterINS1G_15DefaultEpilogueISJ_SK_SK_NS1F_6thread17LinearCombinationISJ_Li1EffLNS1K_9ScaleType4KindE0ELNS_15FloatRoundStyleE2ESJ_EENS1_15EpilogueDefaultEEEEEvvEEEEvNT_6ParamsE:
        .type           _ZN7cutlass13device_kernelINS_4gemm6kernel13GemmUniversalIN4cute5tupleIJiiiiEEENS1_10collective13CollectiveMmaINS1_37MainloopSm90TmaGmmaWarpSpecializedFP8ILi2ENS5_IJNS4_1CILi2EEENSA_ILi1EEESC_EEENS1_35KernelTmaWarpSpecializedCooperativeEEENS5_IJNSA_ILi192EEENSA_ILi256EEESH_EEENS_12float_e4m3_tENS5_IJlSC_lEEESJ_SK_NS4_8TiledMMAINS4_8MMA_AtomIJNS4_4SM904GMMA31MMA_64x256x32_F32E4M3E4M3_SS_TNILNSO_7ScaleInE1ELSQ_1EEEEEENS4_6LayoutISD_NS5_IJSC_NSA_ILi0EEESU_EEEEENS5_IJNS4_10UnderscoreESX_SX_EEEEENS4_13SM90_TMA_LOADENS4_14ComposedLayoutINS4_7SwizzleILi3ELi4ELi3EEENS4_18smem_ptr_flag_bitsILi8EEENST_INS5_IJNSA_ILi8EEENSA_ILi128EEEEEENS5_IJS17_SC_EEEEEEEvNS4_8identityENS4_23SM90_TMA_LOAD_MULTICASTES1B_vS1C_EENS_8epilogue10collective6detail29Sm90TmaWarpSpecializedAdapterINS1G_15DefaultEpilogueISJ_SK_SK_NS1F_6thread17LinearCombinationISJ_Li1EffLNS1K_9ScaleType4KindE0ELNS_15FloatRoundStyleE2ESJ_EENS1_15EpilogueDefaultEEEEEvvEEEEvNT_6ParamsE,@function
        .size           _ZN7cutlass13device_kernelINS_4gemm6kernel13GemmUniversalIN4cute5tupleIJiiiiEEENS1_10collective13CollectiveMmaINS1_37MainloopSm90TmaGmmaWarpSpecializedFP8ILi2ENS5_IJNS4_1CILi2EEENSA_ILi1EEESC_EEENS1_35KernelTmaWarpSpecializedCooperativeEEENS5_IJNSA_ILi192EEENSA_ILi256EEESH_EEENS_12float_e4m3_tENS5_IJlSC_lEEESJ_SK_NS4_8TiledMMAINS4_8MMA_AtomIJNS4_4SM904GMMA31MMA_64x256x32_F32E4M3E4M3_SS_TNILNSO_7ScaleInE1ELSQ_1EEEEEENS4_6LayoutISD_NS5_IJSC_NSA_ILi0EEESU_EEEEENS5_IJNS4_10UnderscoreESX_SX_EEEEENS4_13SM90_TMA_LOADENS4_14ComposedLayoutINS4_7SwizzleILi3ELi4ELi3EEENS4_18smem_ptr_flag_bitsILi8EEENST_INS5_IJNSA_ILi8EEENSA_ILi128EEEEEENS5_IJS17_SC_EEEEEEEvNS4_8identityENS4_23SM90_TMA_LOAD_MULTICASTES1B_vS1C_EENS_8epilogue10collective6detail29Sm90TmaWarpSpecializedAdapterINS1G_15DefaultEpilogueISJ_SK_SK_NS1F_6thread17LinearCombinationISJ_Li1EffLNS1K_9ScaleType4KindE0ELNS_15FloatRoundStyleE2ESJ_EENS1_15EpilogueDefaultEEEEEvvEEEEvNT_6ParamsE,(.L_x_584 - _ZN7cutlass13device_kernelINS_4gemm6kernel13GemmUniversalIN4cute5tupleIJiiiiEEENS1_10collective13CollectiveMmaINS1_37MainloopSm90TmaGmmaWarpSpecializedFP8ILi2ENS5_IJNS4_1CILi2EEENSA_ILi1EEESC_EEENS1_35KernelTmaWarpSpecializedCooperativeEEENS5_IJNSA_ILi192EEENSA_ILi256EEESH_EEENS_12float_e4m3_tENS5_IJlSC_lEEESJ_SK_NS4_8TiledMMAINS4_8MMA_AtomIJNS4_4SM904GMMA31MMA_64x256x32_F32E4M3E4M3_SS_TNILNSO_7ScaleInE1ELSQ_1EEEEEENS4_6LayoutISD_NS5_IJSC_NSA_ILi0EEESU_EEEEENS5_IJNS4_10UnderscoreESX_SX_EEEEENS4_13SM90_TMA_LOADENS4_14ComposedLayoutINS4_7SwizzleILi3ELi4ELi3EEENS4_18smem_ptr_flag_bitsILi8EEENST_INS5_IJNSA_ILi8EEENSA_ILi128EEEEEENS5_IJS17_SC_EEEEEEEvNS4_8identityENS4_23SM90_TMA_LOAD_MULTICASTES1B_vS1C_EENS_8epilogue10collective6detail29Sm90TmaWarpSpecializedAdapterINS1G_15DefaultEpilogueISJ_SK_SK_NS1F_6thread17LinearCombinationISJ_Li1EffLNS1K_9ScaleType4KindE0ELNS_15FloatRoundStyleE2ESJ_EENS1_15EpilogueDefaultEEEEEvvEEEEvNT_6ParamsE)
        .other          _ZN7cutlass13device_kernelINS_4gemm6kernel13GemmUniversalIN4cute5tupleIJiiiiEEENS1_10collective13CollectiveMmaINS1_37MainloopSm90TmaGmmaWarpSpecializedFP8ILi2ENS5_IJNS4_1CILi2EEENSA_ILi1EEESC_EEENS1_35KernelTmaWarpSpecializedCooperativeEEENS5_IJNSA_ILi192EEENSA_ILi256EEESH_EEENS_12float_e4m3_tENS5_IJlSC_lEEESJ_SK_NS4_8TiledMMAINS4_8MMA_AtomIJNS4_4SM904GMMA31MMA_64x256x32_F32E4M3E4M3_SS_TNILNSO_7ScaleInE1ELSQ_1EEEEEENS4_6LayoutISD_NS5_IJSC_NSA_ILi0EEESU_EEEEENS5_IJNS4_10UnderscoreESX_SX_EEEEENS4_13SM90_TMA_LOADENS4_14ComposedLayoutINS4_7SwizzleILi3ELi4ELi3EEENS4_18smem_ptr_flag_bitsILi8EEENST_INS5_IJNSA_ILi8EEENSA_ILi128EEEEEENS5_IJS17_SC_EEEEEEEvNS4_8identityENS4_23SM90_TMA_LOAD_MULTICASTES1B_vS1C_EENS_8epilogue10collective6detail29Sm90TmaWarpSpecializedAdapterINS1G_15DefaultEpilogueISJ_SK_SK_NS1F_6thread17LinearCombinationISJ_Li1EffLNS1K_9ScaleType4KindE0ELNS_15FloatRoundStyleE2ESJ_EENS1_15EpilogueDefaultEEEEEvvEEEEvNT_6ParamsE,@"STO_CUDA_ENTRY STV_DEFAULT"
_ZN7cutlass13device_kernelINS_4gemm6kernel13GemmUniversalIN4cute5tupleIJiiiiEEENS1_10collective13CollectiveMmaINS1_37MainloopSm90TmaGmmaWarpSpecializedFP8ILi2ENS5_IJNS4_1CILi2EEENSA_ILi1EEESC_EEENS1_35KernelTmaWarpSpecializedCooperativeEEENS5_IJNSA_ILi192EEENSA_ILi256EEESH_EEENS_12float_e4m3_tENS5_IJlSC_lEEESJ_SK_NS4_8TiledMMAINS4_8MMA_AtomIJNS4_4SM904GMMA31MMA_64x256x32_F32E4M3E4M3_SS_TNILNSO_7ScaleInE1ELSQ_1EEEEEENS4_6LayoutISD_NS5_IJSC_NSA_ILi0EEESU_EEEEENS5_IJNS4_10UnderscoreESX_SX_EEEEENS4_13SM90_TMA_LOADENS4_14ComposedLayoutINS4_7SwizzleILi3ELi4ELi3EEENS4_18smem_ptr_flag_bitsILi8EEENST_INS5_IJNSA_ILi8EEENSA_ILi128EEEEEENS5_IJS17_SC_EEEEEEEvNS4_8identityENS4_23SM90_TMA_LOAD_MULTICASTES1B_vS1C_EENS_8epilogue10collective6detail29Sm90TmaWarpSpecializedAdapterINS1G_15DefaultEpilogueISJ_SK_SK_NS1F_6thread17LinearCombinationISJ_Li1EffLNS1K_9ScaleType4KindE0ELNS_15FloatRoundStyleE2ESJ_EENS1_15EpilogueDefaultEEEEEvvEEEEvNT_6ParamsE:
[----:B------:R-:W0:Y:S02]  /*0000*/  LDC R1, c[0x0][0x28] ;  /* 0x00000a00ff017b82 */ /* 0x000e240000000800 */
[----:B0-----:R-:W-:Y:S01]  /*0010*/  VIADD R1, R1, 0xffffeb18 ;  /* 0xffffeb1801017836 */ /* 0x001fe20000000000 */
[----:B------:R-:W0:Y:S01]  /*0020*/  S2R R4, SR_TID.X ;  /* 0x0000000000047919 */ /* 0x000e220000002100 */
[----:B------:R-:W-:Y:S01]  /*0030*/  ELECT P0, URZ, PT ;  /* 0x00000000003f782f */ /* 0x000fe20003800000 */
[----:B------:R-:W-:Y:S01]  /*0040*/  BSSY B0, `(.L_x_0) ;  /* 0x0000015000007945 */ /* 0x000fe20003800000 */
[--C-:B0-----:R-:W-:Y:S02]  /*0050*/  SHF.R.U32.HI R0, RZ, 0x5, R4.reuse ;  /* 0x00000005ff007819 */ /* 0x101fe40000011604 */
[----:B------:R-:W-:-:S03]  /*0060*/  SHF.R.U32.HI R2, RZ, 0x7, R4 ;  /* 0x00000007ff027819 */ /* 0x000fc60000011604 */
[----:B------:R-:W0:Y:S04]  /*0070*/  SHFL.IDX PT, R3, R0, RZ, 0x1f ;  /* 0x00001fff00037589 */ /* 0x000e2800000e0000 */
[----:B------:R-:W1:Y:S01]  /*0080*/  SHFL.IDX PT, R2, R2, RZ, 0x1f ;  /* 0x00001fff02027589 */ /* 0x000e6200000e0000 */
[----:B0-----:R-:W-:Y:S02]  /*0090*/  R2UR UR4, R3 ;  /* 0x00000000030472ca */ /* 0x001fe400000e0000 */
[----:B-1----:R-:W-:-:S11]  /*00a0*/  R2UR UR8, R2 ;  /* 0x00000000020872ca */ /* 0x002fd600000e0000 */
[----:B------:R-:W-:Y:S02]  /*00b0*/  USHF.R.S32.HI UR5, URZ, 0x1f, UR4 ;  /* 0x0000001f3f057899 */ /* 0x000fe40008011404 */
[----:B------:R-:W-:Y:S02]  /*00c0*/  ISETP.NE.OR P0, PT, RZ, UR4, !P0 ;  /* 0x00000004ff007c0c */ /* 0x000fe4000c705670 */
[----:B------:R-:W-:-:S04]  /*00d0*/  ULEA.HI UR5, UR5, UR4, URZ, 0x2 ;  /* 0x0000000405057291 */ /* 0x000fc8000f8f103f */
[----:B------:R-:W-:-:S04]  /*00e0*/  ULOP3.LUT UR5, UR5, 0xfffffffc, URZ, 0xc0, !UPT ;  /* 0xfffffffc05057892 */ /* 0x000fc8000f8ec03f */
[----:B------:R-:W-:-:S03]  /*00f0*/  UIADD3 UR6, UR4, -UR5, URZ ;  /* 0x8000000504067290 */ /* 0x000fc6000fffe03f */
[----:B------:R-:W-:Y:S09]  /*0100*/  @P0 BRA `(.L_x_1) ;  /* 0x0000000000200947 */ /* 0x000ff20003800000 */
[----:B------:R-:W-:Y:S02]  /*0110*/  ULDC.64 UR4, c[0x0][0x198] ;  /* 0x0000660000047ab9 */ /* 0x000fe40000000a00 */
[----:B------:R-:W-:Y:S02]  /*0120*/  UIADD3 UR10, UP0, UR4, 0xf0, URZ ;  /* 0x000000f0040a7890 */ /* 0x000fe4000ff1e03f */
[----:B------:R-:W-:Y:S02]  /*0130*/  UIADD3 UR4, UP1, UR4, 0x1f0, URZ ;  /* 0x000001f004047890 */ /* 0x000fe4000ff3e03f */
[----:B------:R-:W-:Y:S02]  /*0140*/  UIADD3.X UR11, URZ, UR5, URZ, UP0, !UPT ;  /* 0x000000053f0b7290 */ /* 0x000fe400087fe43f */
[----:B------:R-:W-:-:S07]  /*0150*/  UIADD3.X UR5, URZ, UR5, URZ, UP1, !UPT ;  /* 0x000000053f057290 */ /* 0x000fce0008ffe43f */
[----:B------:R0:W-:Y:S02]  /*0160*/  UTMACCTL.PF [UR10] ;  /* 0x000000000a0079b9 */ /* 0x0001e40008040000 */
[----:B------:R0:W-:Y:S02]  /*0170*/  UTMACCTL.PF [UR4] ;  /* 0x00000000040079b9 */ /* 0x0001e40008040000 */
[----:B0-----:R-:W-:Y:S01]  /*0180*/  NOP ;  /* 0x0000000000007918 */ /* 0x001fe20000000000 */
.L_x_1:
[----:B------:R-:W-:Y:S05]  /*0190*/  BSYNC B0 ;  /* 0x0000000000007941 */ /* 0x000fea0003800000 */
.L_x_0:
[----:B------:R-:W0:Y:S01]  /*01a0*/  SHFL.IDX PT, R3, R0, RZ, 0x1f ;  /* 0x00001fff00037589 */ /* 0x000e2200000e0000 */
[----:B------:R-:W-:Y:S01]  /*01b0*/  UISETP.NE.AND UP0, UPT, UR6, 0x3, UPT ;  /* 0x000000030600788c */ /* 0x000fe2000bf05270 */
[----:B------:R-:W-:Y:S01]  /*01c0*/  ISETP.NE.AND P1, PT, RZ, UR8, PT ;  /* 0x00000008ff007c0c */ /* 0x000fe2000bf25270 */
[----:B------:R-:W-:Y:S02]  /*01d0*/  UIADD3 UR11, UR8, -0x1, URZ ;  /* 0xffffffff080b7890 */ /* 0x000fe4000fffe03f */
[----:B------:R-:W-:Y:S02]  /*01e0*/  UISETP.EQ.OR UP0, UPT, UR6, URZ, !UP0 ;  /* 0x0000003f0600728c */ /* 0x000fe4000c702670 */
[----:B------:R-:W-:Y:S02]  /*01f0*/  UISETP.GE.U32.AND UP1, UPT, UR11, 0x2, UPT ;  /* 0x000000020b00788c */ /* 0x000fe4000bf26070 */
[----:B------:R-:W-:-:S04]  /*0200*/  UISETP.EQ.AND UP0, UPT, UR8, URZ, UP0 ;  /* 0x0000003f0800728c */ /* 0x000fc80008702270 */
[----:B------:R-:W-:-:S04]  /*0210*/  USEL UR7, URZ, 0x1, !UP0 ;  /* 0x000000013f077887 */ /* 0x000fc8000c000000 */
[----:B------:R-:W-:Y:S01]  /*0220*/  USEL UR7, UR7, 0x2, UP1 ;  /* 0x0000000207077887 */ /* 0x000fe20008800000 */
[----:B0-----:R-:W-:-:S13]  /*0230*/  ISETP.NE.AND P0, PT, R3, RZ, PT ;  /* 0x000000ff0300720c */ /* 0x001fda0003f05270 */
[----:B------:R-:W-:Y:S05]  /*0240*/  @P0 BRA `(.L_x_2) ;  /* 0x0000000000480947 */ /* 0x000fea0003800000 */
[----:B------:R-:W0:Y:S01]  /*0250*/  S2UR UR10, SR_CgaCtaId ;  /* 0x00000000000a79c3 */ /* 0x000e220000008800 */
[----:B------:R-:W-:Y:S01]  /*0260*/  UMOV UR4, 0x400 ;  /* 0x0000040000047882 */ /* 0x000fe20000000000 */
[----:B------:R-:W-:Y:S01]  /*0270*/  UMOV UR5, 0x1 ;  /* 0x0000000100057882 */ /* 0x000fe20000000000 */
[----:B------:R-:W-:Y:S01]  /*0280*/  UMOV UR8, 0x4 ;  /* 0x0000000400087882 */ /* 0x000fe20000000000 */
[----:B------:R-:W-:Y:S01]  /*0290*/  ELECT P0, URZ, PT ;  /* 0x00000000003f782f */ /* 0x000fe20003800000 */
[----:B------:R-:W-:-:S04]  /*02a0*/  UIADD3 UR8, -UR8, 0x100000, URZ ;  /* 0x0010000008087890 */ /* 0x000fc8000fffe13f */
[----:B------:R-:W-:Y:S02]  /*02b0*/  USHF.L.U32 UR9, UR8, 0xb, URZ ;  /* 0x0000000b08097899 */ /* 0x000fe4000800063f */
[----:B------:R-:W-:Y:S02]  /*02c0*/  USHF.L.U32 UR8, UR8, 0x1, URZ ;  /* 0x0000000108087899 */ /* 0x000fe4000800063f */
[----:B0-----:R-:W-:Y:S02]  /*02d0*/  ULEA UR10, UR10, UR4, 0x18 ;  /* 0x000000040a0a7291 */ /* 0x001fe4000f8ec03f */
[----:B------:R-:W-:-:S04]  /*02e0*/  UIADD3 UR4, -UR5, 0x100000, URZ ;  /* 0x0010000005047890 */ /* 0x000fc8000fffe13f */
[----:B------:R-:W-:Y:S02]  /*02f0*/  USHF.L.U32 UR5, UR4, 0xb, URZ ;  /* 0x0000000b04057899 */ /* 0x000fe4000800063f */
[----:B------:R-:W-:Y:S01]  /*0300*/  USHF.L.U32 UR4, UR4, 0x1, URZ ;  /* 0x0000000104047899 */ /* 0x000fe2000800063f */
[----:B------:R-:W0:Y:S11]  /*0310*/  FENCE.VIEW.ASYNC.S ;  /* 0x00000000000073c6 */ /* 0x000e360000000000 */
[----:B0-----:R0:W1:Y:S01]  /*0320*/  SYNCS.EXCH.64 URZ, [UR10], UR4 ;  /* 0x000000040a3f75b2 */ /* 0x0010620008000100 */
[----:B------:R0:W2:Y:S01]  /*0330*/  SYNCS.EXCH.64 URZ, [UR10+0x10], UR8 ;  /* 0x000010080a3f75b2 */ /* 0x0000a20008000100 */
[----:B------:R0:W3:Y:S01]  /*0340*/  SYNCS.EXCH.64 URZ, [UR10+0x8], UR4 ;  /* 0x000008040a3f75b2 */ /* 0x0000e20008000100 */
[----:B------:R0:W4:Y:S01]  /*0350*/  SYNCS.EXCH.64 URZ, [UR10+0x18], UR8 ;  /* 0x000018080a3f75b2 */ /* 0x0001220008000100 */
[----:B------:R-:W-:Y:S01]  /*0360*/  NOP ;  /* 0x0000000000007918 */ /* 0x000fe20000000000 */
.L_x_2:
[----:B------:R-:W-:Y:S01]  /*0370*/  SHF.R.S32.HI R2, RZ, 0x1f, R4 ;  /* 0x0000001fff027819 */ /* 0x000fe20000011404 */
[----:B------:R-:W5:Y:S01]  /*0380*/  SHFL.IDX PT, R0, R0, RZ, 0x1f ;  /* 0x00001fff00007589 */ /* 0x000f6200000e0000 */
[----:B0-----:R-:W0:Y:S01]  /*0390*/  S2UR UR10, SR_CTAID.X ;  /* 0x00000000000a79c3 */ /* 0x001e220000002500 */
[----:B------:R-:W-:Y:S02]  /*03a0*/  ELECT P0, URZ, PT ;  /* 0x00000000003f782f */ /* 0x000fe40003800000 */
[----:B------:R-:W-:Y:S01]  /*03b0*/  LEA.HI R2, R2, R4, RZ, 0x7 ;  /* 0x0000000402027211 */ /* 0x000fe200078f38ff */
[----:B------:R-:W-:Y:S01]  /*03c0*/  ULDC UR4, c[0x0][0x150] ;  /* 0x0000540000047ab9 */ /* 0x000fe20000000800 */
[----:B------:R-:W-:Y:S01]  /*03d0*/  SHF.R.S32.HI R6, RZ, 0x1f, R3 ;  /* 0x0000001fff067819 */ /* 0x000fe20000011403 */
[----:B------:R-:W-:Y:S01]  /*03e0*/  NOP ;  /* 0x0000000000007918 */ /* 0x000fe20000000000 */
[----:B------:R-:W-:Y:S01]  /*03f0*/  LOP3.LUT R2, R2, 0xffffff80, RZ, 0xc0, !PT ;  /* 0xffffff8002027812 */ /* 0x000fe200078ec0ff */
[----:B------:R-:W-:Y:S01]  /*0400*/  NOP ;  /* 0x0000000000007918 */ /* 0x000fe20000000000 */
[----:B------:R-:W-:Y:S01]  /*0410*/  LEA.HI R6, R6, R3, RZ, 0x2 ;  /* 0x0000000306067211 */ /* 0x000fe200078f10ff */
[----:B------:R-:W1:Y:S02]  /*0420*/  LDC R8, c[0x0][0x144] ;  /* 0x00005100ff087b82 */ /* 0x000e640000000800 */
[----:B------:R-:W-:Y:S01]  /*0430*/  IMAD.IADD R4, R4, 0x1, -R2 ;  /* 0x0000000104047824 */ /* 0x000fe200078e0a02 */
[----:B------:R-:W-:Y:S01]  /*0440*/  LOP3.LUT R6, R6, 0x3ffffffc, RZ, 0xc0, !PT ;  /* 0x3ffffffc06067812 */ /* 0x000fe200078ec0ff */
[----:B------:R-:W2:Y:S03]  /*0450*/  S2R R2, SR_CTAID.Y ;  /* 0x0000000000027919 */ /* 0x000ea60000002600 */
[----:B------:R-:W-:Y:S01]  /*0460*/  SHF.R.S32.HI R5, RZ, 0x1f, R4 ;  /* 0x0000001fff057819 */ /* 0x000fe20000011404 */
[----:B------:R-:W3:Y:S01]  /*0470*/  LDC R15, c[0x0][0x148] ;  /* 0x00005200ff0f7b82 */ /* 0x000ee20000000800 */
[----:B------:R-:W-:-:S02]  /*0480*/  IADD3 R6, R3, -R6, RZ ;  /* 0x8000000603067210 */ /* 0x000fc40007ffe0ff */
[----:B------:R-:W-:Y:S02]  /*0490*/  LEA.HI R5, R5, R4, RZ, 0x3 ;  /* 0x0000000405057211 */ /* 0x000fe400078f18ff */
[----:B-----5:R-:W-:Y:S02]  /*04a0*/  ISETP.NE.OR P0, PT, R0, RZ, !P0 ;  /* 0x000000ff0000720c */ /* 0x020fe40004705670 */
[--C-:B------:R-:W-:Y:S02]  /*04b0*/  SHF.R.S32.HI R0, RZ, 0x3, R5.reuse ;  /* 0x00000003ff007819 */ /* 0x100fe40000011405 */
[----:B------:R-:W-:Y:S02]  /*04c0*/  SHF.R.S32.HI R5, RZ, 0x1f, R5 ;  /* 0x0000001fff057819 */ /* 0x000fe40000011405 */
[----:B0-----:R-:W-:Y:S02]  /*04d0*/  I2FP.F32.U32 R7, UR10 ;  /* 0x0000000a00077c45 */ /* 0x001fe40008201000 */
[----:B------:R-:W-:-:S03]  /*04e0*/  LEA.HI R5, R5, R0, RZ, 0x2 ;  /* 0x0000000005057211 */ /* 0x000fc600078f10ff */
[----:B------:R-:W-:Y:S01]  /*04f0*/  FMUL R7, R7, UR4 ;  /* 0x0000000407077c20 */ /* 0x000fe20008400000 */
[----:B------:R-:W-:Y:S01]  /*0500*/  LOP3.LUT R5, R5, 0xfffffffc, RZ, 0xc0, !PT ;  /* 0xfffffffc05057812 */ /* 0x000fe200078ec0ff */
[----:B------:R-:W-:Y:S01]  /*0510*/  VOTEU.ALL UP0, P0 ;  /* 0x00000000003f7886 */ /* 0x000fe20000000000 */
[----:B------:R-:W-:Y:S01]  /*0520*/  ULDC UR4, c[0x0][0x154] ;  /* 0x0000550000047ab9 */ /* 0x000fe20000000800 */
[----:B------:R-:W-:Y:S02]  /*0530*/  VOTEU.ALL UP1, P0 ;  /* 0x00000000003f7886 */ /* 0x000fe40000020000 */
[----:B------:R-:W0:Y:S01]  /*0540*/  F2I.U32.TRUNC.NTZ R7, R7 ;  /* 0x0000000700077305 */ /* 0x000e22000020f000 */
[----:B------:R-:W-:Y:S01]  /*0550*/  IMAD.IADD R5, R0, 0x1, -R5 ;  /* 0x0000000100057824 */ /* 0x000fe200078e0a05 */
[----:B------:R-:W5:Y:S01]  /*0560*/  @!UP0 S2UR UR9, SR_CgaCtaId ;  /* 0x00000000000989c3 */ /* 0x000f620000008800 */
[----:B------:R-:W-:Y:S02]  /*0570*/  @!UP0 UMOV UR8, 0x400 ;  /* 0x0000040000088882 */ /* 0x000fe40000000000 */
[----:B------:R-:W-:Y:S01]  /*0580*/  IMAD R5, R6, 0x4, R5 ;  /* 0x0000000406057824 */ /* 0x000fe200078e0205 */
[----:B--2---:R-:W-:-:S04]  /*0590*/  I2FP.F32.U32 R6, R2 ;  /* 0x0000000200067245 */ /* 0x004fc80000201000 */
[----:B------:R-:W-:Y:S01]  /*05a0*/  LEA.HI R0, R5, R5, RZ, 0x1 ;  /* 0x0000000505007211 */ /* 0x000fe200078f08ff */
[----:B------:R-:W-:Y:S01]  /*05b0*/  FMUL R6, R6, UR4 ;  /* 0x0000000406067c20 */ /* 0x000fe20008400000 */
[----:B------:R-:W-:Y:S02]  /*05c0*/  UMOV UR4, 0x20 ;  /* 0x0000002000047882 */ /* 0x000fe40000000000 */
[----:B------:R-:W-:Y:S01]  /*05d0*/  LOP3.LUT R0, R0, 0xfffffffe, RZ, 0xc0, !PT ;  /* 0xfffffffe00007812 */ /* 0x000fe200078ec0ff */
[----:B0-----:R-:W-:Y:S01]  /*05e0*/  IMAD.MOV R11, RZ, RZ, -R7 ;  /* 0x000000ffff0b7224 */ /* 0x001fe200078e0a07 */
[----:B------:R-:W-:-:S04]  /*05f0*/  @!UP0 UIADD3 UR4, -UR4, 0x100000, URZ ;  /* 0x0010000004048890 */ /* 0x000fc8000fffe13f */
[----:B------:R-:W-:Y:S02]  /*0600*/  @!UP0 USHF.L.U32 UR5, UR4, 0xb, URZ ;  /* 0x0000000b04058899 */ /* 0x000fe4000800063f */
[----:B------:R-:W-:Y:S01]  /*0610*/  @!UP0 USHF.L.U32 UR4, UR4, 0x1, URZ ;  /* 0x0000000104048899 */ /* 0x000fe2000800063f */
[----:B------:R-:W0:Y:S01]  /*0620*/  F2I.U32.TRUNC.NTZ R6, R6 ;  /* 0x0000000600067305 */ /* 0x000e22000020f000 */
[----:B------:R-:W2:Y:S01]  /*0630*/  LDC R7, c[0x0][0x140] ;  /* 0x00005000ff077b82 */ /* 0x000ea20000000800 */
[----:B-1----:R-:W-:Y:S02]  /*0640*/  IMAD R11, R8, R11, UR10 ;  /* 0x0000000a080b7e24 */ /* 0x002fe4000f8e020b */
[----:B------:R-:W-:-:S05]  /*0650*/  IMAD.IADD R0, R5, 0x1, -R0 ;  /* 0x0000000105007824 */ /* 0x000fca00078e0a00 */
[----:B------:R-:W-:Y:S01]  /*0660*/  ISETP.NE.AND P2, PT, R0, R11, PT ;  /* 0x0000000b0000720c */ /* 0x000fe20003f45270 */
[----:B-----5:R-:W-:Y:S01]  /*0670*/  @!UP0 ULEA UR8, UR9, UR8, 0x18 ;  /* 0x0000000809088291 */ /* 0x020fe2000f8ec03f */
[C---:B------:R-:W-:Y:S01]  /*0680*/  SHF.L.U32 R0, R5.reuse, 0x2, RZ ;  /* 0x0000000205007819 */ /* 0x040fe200000006ff */
[----:B------:R-:W-:Y:S01]  /*0690*/  VOTEU.ALL UP0, P0 ;  /* 0x00000000003f7886 */ /* 0x000fe20000000000 */
[----:B------:R-:W-:Y:S02]  /*06a0*/  LOP3.LUT P0, RZ, R4, 0x7, RZ, 0xc0, !PT ;  /* 0x0000000704ff7812 */ /* 0x000fe4000780c0ff */
[----:B------:R-:W-:Y:S01]  /*06b0*/  LOP3.LUT R9, R5, 0xc, R0, 0x78, !PT ;  /* 0x0000000c05097812 */ /* 0x000fe200078e7800 */
[----:B0-----:R-:W-:-:S03]  /*06c0*/  IMAD.MOV R12, RZ, RZ, -R6 ;  /* 0x000000ffff0c7224 */ /* 0x001fc600078e0a06 */
[----:B------:R-:W-:Y:S01]  /*06d0*/  ISETP.LT.U32.AND P0, PT, R9, 0x2, !P0 ;  /* 0x000000020900780c */ /* 0x000fe20004701070 */
[----:B---3--:R-:W-:Y:S01]  /*06e0*/  IMAD R5, R15, R12, R2 ;  /* 0x0000000c0f057224 */ /* 0x008fe200078e0202 */
[----:B------:R0:W-:Y:S01]  /*06f0*/  STL [R1+0x474], R9 ;  /* 0x0004740901007387 */ /* 0x0001e20000100800 */
[----:B------:R-:W-:-:S03]  /*0700*/  @P2 LEA.HI R0, R9, R9, RZ, 0x1 ;  /* 0x0000000909002211 */ /* 0x000fc600078f08ff */
[----:B------:R-:W1:Y:S02]  /*0710*/  FENCE.VIEW.ASYNC.S ;  /* 0x00000000000073c6 */ /* 0x000e640000000000 */
[----:B-1----:R0:W1:Y:S01]  /*0720*/  @!UP0 SYNCS.EXCH.64 URZ, [UR8+0x30], UR4 ;  /* 0x00003004083f85b2 */ /* 0x0020620008000100 */
[----:B--2---:R-:W-:Y:S02]  /*0730*/  ISETP.EQ.U32.AND P5, PT, R7, 0x1, PT ;  /* 0x000000010700780c */ /* 0x004fe40003fa2070 */
[----:B------:R-:W-:-:S04]  /*0740*/  @P2 SHF.R.S32.HI R0, RZ, 0x1, R0 ;  /* 0x00000001ff002819 */ /* 0x000fc80000011400 */
[----:B------:R-:W-:Y:S01]  /*0750*/  @P2 ISETP.NE.AND P3, PT, R0, R5, PT ;  /* 0x000000050000220c */ /* 0x000fe20003f65270 */
[----:B------:R-:W-:Y:S01]  /*0760*/  IMAD.MOV.U32 R0, RZ, RZ, 0x1 ;  /* 0x00000001ff007424 */ /* 0x000fe200078e00ff */
[----:B------:R-:W-:Y:S02]  /*0770*/  SEL R5, RZ, 0x1, !P0 ;  /* 0x00000001ff057807 */ /* 0x000fe40004000000 */
[----:B------:R-:W-:-:S04]  /*0780*/  @P2 SEL R0, RZ, 0x1, P3 ;  /* 0x00000001ff002807 */ /* 0x000fc80001800000 */
[----:B------:R-:W-:Y:S01]  /*0790*/  LOP3.LUT R0, R0, R5, RZ, 0xc0, !PT ;  /* 0x0000000500007212 */ /* 0x000fe200078ec0ff */
[----:B------:R0:W2:Y:S01]  /*07a0*/  @!UP1 SYNCS.EXCH.64 URZ, [UR8+0x38], UR4 ;  /* 0x00003804083f95b2 */ /* 0x0000a20008000100 */
[----:B------:R-:W-:-:S03]  /*07b0*/  NOP ;  /* 0x0000000000007918 */ /* 0x000fc60000000000 */
[----:B------:R0:W-:Y:S01]  /*07c0*/  STL [R1+0x470], R0 ;  /* 0x0004700001007387 */ /* 0x0001e20000100800 */
[----:B-1----:R-:W-:Y:S05]  /*07d0*/  @!P5 BRA `(.L_x_3) ;  /* 0x000000000008d947 */ /* 0x002fea0003800000 */
[----:B--2-4-:R-:W-:Y:S01]  /*07e0*/  UCGABAR_ARV ;  /* 0x00000000000079c7 */ /* 0x014fe20008000000 */
[----:B------:R-:W-:Y:S05]  /*07f0*/  BRA `(.L_x_4) ;  /* 0x0000000000047947 */ /* 0x000fea0003800000 */
.L_x_3:
[----:B--2-4-:R-:W-:Y:S01]  /*0800*/  NOP ;  /* 0x0000000000007918 */ /* 0x014fe20000000000 */
.L_x_4:
[----:B0-----:R-:W0:Y:S01]  /*0810*/  LDC R0, c[0x0][0x65c] ;  /* 0x00019700ff007b82 */ /* 0x001e220000000800 */
[----:B------:R-:W-:Y:S02]  /*0820*/  IMAD.U32 R4, RZ, RZ, UR10 ;  /* 0x0000000aff047e24 */ /* 0x000fe4000f8e00ff */
[----:B------:R-:W-:Y:S01]  /*0830*/  IMAD.MOV.U32 R5, RZ, RZ, RZ ;  /* 0x000000ffff057224 */ /* 0x000fe200078e00ff */
[----:B0-----:R-:W-:-:S13]  /*0840*/  ISETP.NE.AND P4, PT, R0, 0x1, PT ;  /* 0x000000010000780c */ /* 0x001fda0003f85270 */
[----:B------:R-:W0:Y:S01]  /*0850*/  @P4 LDC R7, c[0x0][0x10] ;  /* 0x00000400ff074b82 */ /* 0x000e220000000800 */
[----:B------:R-:W-:Y:S01]  /*0860*/  @P4 MOV R3, RZ ;  /* 0x000000ff00034202 */ /* 0x000fe20000000f00 */
[----:B------:R-:W-:-:S06]  /*0870*/  @P4 IMAD.MOV.U32 R13, RZ, RZ, RZ ;  /* 0x000000ffff0d4224 */ /* 0x000fcc00078e00ff */
[----:B------:R-:W1:Y:S01]  /*0880*/  @!P4 LDC R9, c[0x0][0xc] ;  /* 0x00000300ff09cb82 */ /* 0x000e620000000800 */
[----:B0-----:R-:W-:-:S04]  /*0890*/  @P4 IMAD.WIDE.U32 R6, R7, UR10, R2 ;  /* 0x0000000a07064c25 */ /* 0x001fc8000f8e0002 */
[----:B------:R-:W-:Y:S01]  /*08a0*/  @P4 IMAD.MOV.U32 R8, RZ, RZ, R6 ;  /* 0x000000ffff084224 */ /* 0x000fe200078e0006 */
[----:B------:R-:W-:Y:S01]  /*08b0*/  @P4 IADD3 R16, R7, R13, RZ ;  /* 0x0000000d07104210 */ /* 0x000fe20007ffe0ff */
[----:B-1----:R-:W-:-:S04]  /*08c0*/  @!P4 IMAD.WIDE.U32 R4, R2, R9, R4 ;  /* 0x000000090204c225 */ /* 0x002fc800078e0004 */
[----:B------:R-:W-:Y:S02]  /*08d0*/  @!P4 IMAD.MOV.U32 R8, RZ, RZ, R4 ;  /* 0x000000ffff08c224 */ /* 0x000fe400078e0004 */
[----:B------:R-:W-:-:S03]  /*08e0*/  @!P4 IMAD.MOV.U32 R16, RZ, RZ, R5 ;  /* 0x000000ffff10c224 */ /* 0x000fc600078e0005 */
[----:B------:R0:W-:Y:S04]  /*08f0*/  STL [R1+0x47c], R8 ;  /* 0x00047c0801007387 */ /* 0x0001e80000100800 */
[----:B------:R0:W-:Y:S01]  /*0900*/  STL [R1+0x478], R16 ;  /* 0x0004781001007387 */ /* 0x0001e20000100800 */
[----:B------:R-:W-:Y:S05]  /*0910*/  @!P5 BRA `(.L_x_5) ;  /* 0x00000000000cd947 */ /* 0x000fea0003800000 */
[----:B------:R-:W-:Y:S01]  /*0920*/  UCGABAR_WAIT ;  /* 0x0000000000007dc7 */ /* 0x000fe20008000000 */
[----:B------:R-:W-:Y:S01]  /*0930*/  CCTL.IVALL ;  /* 0x00000000ff00798f */ /* 0x000fe20002000000 */
[----:B------:R-:W-:Y:S05]  /*0940*/  BRA `(.L_x_6) ;  /* 0x0000000000047947 */ /* 0x000fea0003800000 */
.L_x_5:
[----:B------:R-:W-:Y:S06]  /*0950*/  BAR.SYNC.DEFER_BLOCKING 0x0 ;  /* 0x0000000000007b1d */ /* 0x000fec0000010000 */
.L_x_6:
[----:B------:R-:W-:Y:S05]  /*0960*/  @!P1 BRA `(.L_x_7) ;  /* 0x0000031400049947 */ /* 0x000fea0003800000 */
[----:B------:R-:W-:-:S06]  /*0970*/  UISETP.GT.U32.AND UP0, UPT, UR11, 0x1, UPT ;  /* 0x000000010b00788c */ /* 0x000fcc000bf04070 */
[----:B------:R-:W-:-:S13]  /*0980*/  PLOP3.LUT P0, PT, PT, PT, UP0, 0x80, 0x0 ;  /* 0x000000000000781c */ /* 0x000fda0003f0f008 */
[----:B------:R-:W-:Y:S05]  /*0990*/  @P0 EXIT ;  /* 0x000000000000094d */ /* 0x000fea0003800000 */
[----:B------:R-:W-:Y:S01]  /*09a0*/  IMAD.MOV.U32 R5, RZ, RZ, -0x1 ;  /* 0xffffffffff057424 */ /* 0x000fe200078e00ff */
[----:B------:R-:W-:Y:S01]  /*09b0*/  MOV R4, 0xffffffff ;  /* 0xffffffff00047802 */ /* 0x000fe20000000f00 */
[----:B------:R-:W-:Y:S01]  /*09c0*/  ULDC.64 UR4, c[0x0][0x650] ;  /* 0x0001940000047ab9 */ /* 0x000fe20000000a00 */
[----:B------:R-:W-:Y:S01]  /*09d0*/  UMOV UR19, 0xffffffff ;  /* 0xffffffff00137882 */ /* 0x000fe20000000000 */
[----:B------:R-:W-:Y:S01]  /*09e0*/  ISETP.GE.U32.AND P0, PT, R8, UR4, PT ;  /* 0x0000000408007c0c */ /* 0x000fe2000bf06070 */
[----:B------:R1:W-:Y:S01]  /*09f0*/  STL [R1+0x484], R5 ;  /* 0x0004840501007387 */ /* 0x0003e20000100800 */
[----:B------:R-:W-:Y:S02]  /*0a00*/  PRMT R0, RZ, 0x7610, R0 ;  /* 0x00007610ff007816 */ /* 0x000fe40000000000 */
[----:B------:R-:W-:Y:S01]  /*0a10*/  ISETP.GE.U32.AND.EX P0, PT, R16, UR5, PT, P0 ;  /* 0x0000000510007c0c */ /* 0x000fe2000bf06100 */
[----:B------:R1:W-:-:S12]  /*0a20*/  STL [R1+0x480], R4 ;  /* 0x0004800401007387 */ /* 0x0003d80000100800 */
[----:B-1----:R-:W-:Y:S05]  /*0a30*/  @P0 BRA `(.L_x_8) ;  /* 0x00000004003c0947 */ /* 0x002fea0003800000 */
[----:B------:R-:W-:Y:S01]  /*0a40*/  ULDC.64 UR14, c[0x0][0x628] ;  /* 0x00018a00000e7ab9 */ /* 0x000fe20000000a00 */
[----:B------:R-:W1:Y:S01]  /*0a50*/  LDC.64 R6, c[0x0][0x620] ;  /* 0x00018800ff067b82 */ /* 0x000e620000000a00 */
[----:B------:R-:W-:Y:S01]  /*0a60*/  ISETP.NE.U32.AND P0, PT, RZ, UR14, PT ;  /* 0x0000000eff007c0c */ /* 0x000fe2000bf05070 */
[----:B------:R-:W-:Y:S01]  /*0a70*/  ULDC UR13, c[0x0][0x630] ;  /* 0x00018c00000d7ab9 */ /* 0x000fe20000000800 */
[----:B------:R-:W-:Y:S02]  /*0a80*/  R2UR UR4, R8 ;  /* 0x00000000080472ca */ /* 0x000fe400000e0000 */
[----:B------:R-:W-:Y:S02]  /*0a90*/  ISETP.NE.AND.EX P0, PT, RZ, UR15, PT, P0 ;  /* 0x0000000fff007c0c */ /* 0x000fe4000bf05300 */
[----:B------:R-:W-:-:S11]  /*0aa0*/  R2UR UR5, R16 ;  /* 0x00000000100572ca */ /* 0x000fd600000e0000 */
[----:B------:R-:W-:Y:S05]  /*0ab0*/  @!P0 BRA `(.L_x_9) ;  /* 0x0000000000308947 */ /* 0x000fea0003800000 */
[----:B------:R-:W-:Y:S01]  /*0ac0*/  R2UR UR4, R8 ;  /* 0x00000000080472ca */ /* 0x000fe200000e0000 */
[----:B------:R-:W-:Y:S01]  /*0ad0*/  ULDC UR6, c[0x0][0x634] ;  /* 0x00018d0000067ab9 */ /* 0x000fe20000000800 */
[----:B------:R-:W-:-:S11]  /*0ae0*/  R2UR UR12, R16 ;  /* 0x00000000100c72ca */ /* 0x000fd600000e0000 */
[----:B------:R-:W-:-:S04]  /*0af0*/  UIADD3 UR6, UP0, UR4, UR6, URZ ;  /* 0x0000000604067290 */ /* 0x000fc8000ff1e03f */
[----:B------:R-:W-:-:S04]  /*0b00*/  UIADD3.X UR12, URZ, UR12, URZ, UP0, !UPT ;  /* 0x0000000c3f0c7290 */ /* 0x000fc800087fe43f */
[----:B------:R-:W-:-:S04]  /*0b10*/  UIMAD.WIDE.U32 UR4, UR12, UR14, URZ ;  /* 0x0000000e0c0472a5 */ /* 0x000fc8000f8e003f */
[----:B------:R-:W-:Y:S02]  /*0b20*/  UIMAD.WIDE.U32 UR8, UP0, UR6, UR15, UR4 ;  /* 0x0000000f060872a5 */ /* 0x000fe4000f800004 */
[----:B------:R-:W-:Y:S02]  /*0b30*/  UIMAD.WIDE.U32 UR4, UR6, UR14, URZ ;  /* 0x0000000e060472a5 */ /* 0x000fe4000f8e003f */
[----:B------:R-:W-:Y:S02]  /*0b40*/  UIADD3.X UR11, URZ, URZ, URZ, UP0, !UPT ;  /* 0x0000003f3f0b7290 */ /* 0x000fe400087fe43f */
[----:B------:R-:W-:Y:S01]  /*0b50*/  UIADD3 URZ, UP0, UR5, UR8, URZ ;  /* 0x00000008053f7290 */ /* 0x000fe2000ff1e03f */
[----:B------:R-:W-:-:S03]  /*0b60*/  UMOV UR10, UR9 ;  /* 0x00000009000a7c82 */ /* 0x000fc60008000000 */
[----:B------:R-:W-:-:S12]  /*0b70*/  UIMAD.WIDE.U32.X UR4, UR12, UR15, UR10, UP0 ;  /* 0x0000000f0c0472a5 */ /* 0x000fd800080e040a */
.L_x_9:
[----:B------:R-:W-:Y:S01]  /*0b80*/  USHF.R.U64 UR19, UR4, UR13, UR5 ;  /* 0x0000000d04137299 */ /* 0x000fe20008001205 */
[----:B------:R-:W2:Y:S01]  /*0b90*/  LDC.64 R20, c[0x0][0x640] ;  /* 0x00019000ff147b82 */ /* 0x000ea20000000a00 */
[----:B------:R-:W-:Y:S01]  /*0ba0*/  USHF.R.U32.HI UR4, URZ, UR13, UR5 ;  /* 0x0000000d3f047299 */ /* 0x000fe20008011605 */
[----:B------:R-:W-:Y:S02]  /*0bb0*/  IMAD.MOV.U32 R4, RZ, RZ, R8 ;  /* 0x000000ffff047224 */ /* 0x000fe400078e0008 */
[----:B------:R-:W-:Y:S01]  /*0bc0*/  IMAD R12, R15, R12, R2 ;  /* 0x0000000c0f0c7224 */ /* 0x000fe200078e0202 */
[----:B------:R-:W-:Y:S01]  /*0bd0*/  IADD3 R3, P0, RZ, -UR19, RZ ;  /* 0x80000013ff037c10 */ /* 0x000fe2000ff1e0ff */
[----:B------:R-:W-:Y:S02]  /*0be0*/  IMAD.MOV.U32 R15, RZ, RZ, 0x1 ;  /* 0x00000001ff0f7424 */ /* 0x000fe400078e00ff */
[----:B------:R-:W3:Y:S02]  /*0bf0*/  LDC R10, c[0x0][0x618] ;  /* 0x00018600ff0a7b82 */ /* 0x000ee40000000800 */
[----:B------:R-:W-:-:S04]  /*0c00*/  IMAD.X R5, RZ, RZ, ~UR4, P0 ;  /* 0x80000004ff057e24 */ /* 0x000fc800080e06ff */
[-C--:B-1----:R-:W-:Y:S02]  /*0c10*/  IMAD R0, R5, R6.reuse, RZ ;  /* 0x0000000605007224 */ /* 0x082fe400078e02ff */
[----:B------:R-:W1:Y:S01]  /*0c20*/  LDC R14, c[0x0][0x608] ;  /* 0x00018200ff0e7b82 */ /* 0x000e620000000800 */
[----:B------:R-:W-:Y:S02]  /*0c30*/  IMAD.MOV.U32 R5, RZ, RZ, R16 ;  /* 0x000000ffff057224 */ /* 0x000fe400078e0010 */
[----:B------:R-:W-:-:S05]  /*0c40*/  IMAD.WIDE.U32 R4, R3, R6, R4 ;  /* 0x0000000603047225 */ /* 0x000fca00078e0004 */
[----:B------:R-:W4:Y:S01]  /*0c50*/  LDC R18, c[0x0][0x658] ;  /* 0x00019600ff127b82 */ /* 0x000f220000000800 */
[----:B------:R-:W-:Y:S01]  /*0c60*/  IMAD R3, R3, R7, R0 ;  /* 0x0000000703037224 */ /* 0x000fe200078e0200 */
[----:B--2---:R-:W-:-:S04]  /*0c70*/  ISETP.NE.U32.AND P0, PT, R20, RZ, PT ;  /* 0x000000ff1400720c */ /* 0x004fc80003f05070 */
[----:B------:R-:W-:Y:S01]  /*0c80*/  IADD3 R3, R5, R3, RZ ;  /* 0x0000000305037210 */ /* 0x000fe20007ffe0ff */
[----:B------:R-:W-:Y:S01]  /*0c90*/  IMAD.MOV.U32 R5, RZ, RZ, -0x1 ;  /* 0xffffffffff057424 */ /* 0x000fe200078e00ff */
[----:B0-----:R-:W0:Y:S01]  /*0ca0*/  LDC R16, c[0x0][0x600] ;  /* 0x00018000ff107b82 */ /* 0x001e220000000800 */
[----:B------:R-:W-:Y:S02]  /*0cb0*/  ISETP.NE.AND.EX P0, PT, R21, RZ, PT, P0 ;  /* 0x000000ff1500720c */ /* 0x000fe40003f05300 */
[-CC-:B---3--:R-:W-:Y:S02]  /*0cc0*/  SHF.R.U64 R8, R4, R10.reuse, R3.reuse ;  /* 0x0000000a04087219 */ /* 0x188fe40000001203 */
[----:B------:R-:W-:-:S03]  /*0cd0*/  SHF.R.U32.HI R3, RZ, R10, R3 ;  /* 0x0000000aff037219 */ /* 0x000fc60000011603 */
[----:B------:R-:W2:Y:S01]  /*0ce0*/  LDC R13, c[0x0][0x648] ;  /* 0x00019200ff0d7b82 */ /* 0x000ea20000000800 */
[-CC-:B-1----:R-:W-:Y:S02]  /*0cf0*/  SHF.R.U64 R23, R8, R14.reuse, R3.reuse ;  /* 0x0000000e08177219 */ /* 0x182fe40000001203 */
[----:B------:R-:W-:-:S05]  /*0d00*/  SHF.R.U32.HI R3, RZ, R14, R3 ;  /* 0x0000000eff037219 */ /* 0x000fca0000011603 */
[----:B------:R-:W1:Y:S01]  /*0d10*/  LDC R17, c[0x0][0x638] ;  /* 0x00018e00ff117b82 */ /* 0x000e620000000800 */
[-CC-:B----4-:R-:W-:Y:S02]  /*0d20*/  SHF.R.U64 R10, R23, R18.reuse, R3.reuse ;  /* 0x00000012170a7219 */ /* 0x190fe40000001203 */
[-C--:B------:R-:W-:Y:S02]  /*0d30*/  SHF.L.U32 R0, R5, R18.reuse, RZ ;  /* 0x0000001205007219 */ /* 0x080fe400000006ff */
[----:B------:R-:W-:Y:S01]  /*0d40*/  SHF.R.U32.HI R3, RZ, R18, R3 ;  /* 0x00000012ff037219 */ /* 0x000fe20000011603 */
[----:B------:R-:W-:Y:S01]  /*0d50*/  IMAD.MOV.U32 R2, RZ, RZ, R10 ;  /* 0x000000ffff027224 */ /* 0x000fe200078e000a */
[----:B------:R-:W-:Y:S01]  /*0d60*/  LOP3.LUT R0, RZ, R0, RZ, 0x33, !PT ;  /* 0x00000000ff007212 */ /* 0x000fe200078e33ff */
[----:B------:R-:W3:Y:S01]  /*0d70*/  LDC R19, c[0x0][0x610] ;  /* 0x00018400ff137b82 */ /* 0x000ee20000000800 */
[----:B------:R-:W-:Y:S05]  /*0d80*/  @!P0 BRA `(.L_x_10) ;  /* 0x0000000000288947 */ /* 0x000fea0003800000 */
[----:B------:R-:W4:Y:S02]  /*0d90*/  LDC R7, c[0x0][0x64c] ;  /* 0x00019300ff077b82 */ /* 0x000f240000000800 */
[----:B----4-:R-:W-:-:S04]  /*0da0*/  IADD3 R7, P0, R10, R7, RZ ;  /* 0x000000070a077210 */ /* 0x010fc80007f1e0ff */
[----:B------:R-:W-:-:S05]  /*0db0*/  IADD3.X R9, RZ, R3, RZ, P0, !PT ;  /* 0x00000003ff097210 */ /* 0x000fca00007fe4ff */
[----:B------:R-:W-:-:S04]  /*0dc0*/  IMAD.WIDE.U32 R2, R9, R20, RZ ;  /* 0x0000001409027225 */ /* 0x000fc800078e00ff */
[----:B------:R-:W-:-:S04]  /*0dd0*/  IMAD.WIDE.U32 R4, P0, R7, R21, R2 ;  /* 0x0000001507047225 */ /* 0x000fc80007800002 */
[----:B------:R-:W-:-:S04]  /*0de0*/  IMAD.WIDE.U32 R2, R7, R20, RZ ;  /* 0x0000001407027225 */ /* 0x000fc800078e00ff */
[----:B------:R-:W-:Y:S01]  /*0df0*/  IMAD.X R7, RZ, RZ, RZ, P0 ;  /* 0x000000ffff077224 */ /* 0x000fe200000e06ff */
[----:B------:R-:W-:Y:S01]  /*0e00*/  IADD3 RZ, P0, R3, R4, RZ ;  /* 0x0000000403ff7210 */ /* 0x000fe20007f1e0ff */
[----:B------:R-:W-:-:S04]  /*0e10*/  IMAD.MOV.U32 R6, RZ, RZ, R5 ;  /* 0x000000ffff067224 */ /* 0x000fc800078e0005 */
[----:B------:R-:W-:-:S08]  /*0e20*/  IMAD.WIDE.U32.X R2, R9, R21, R6, P0 ;  /* 0x0000001509027225 */ /* 0x000fd000000e0406 */
.L_x_10:
[----:B--2---:R-:W-:Y:S01]  /*0e30*/  SHF.R.U64 R4, R2, R13, R3 ;  /* 0x0000000d02047219 */ /* 0x004fe20000001203 */
[----:B0-----:R-:W-:Y:S01]  /*0e40*/  VIADD R5, R16, 0xffffffff ;  /* 0xffffffff10057836 */ /* 0x001fe20000000000 */
[----:B------:R-:W-:Y:S02]  /*0e50*/  SHF.L.U32 R2, R15, R18, RZ ;  /* 0x000000120f027219 */ /* 0x000fe400000006ff */
[----:B------:R-:W-:Y:S02]  /*0e60*/  LOP3.LUT R3, R23, R0, RZ, 0xc0, !PT ;  /* 0x0000000017037212 */ /* 0x000fe400078ec0ff */
[----:B------:R-:W-:Y:S02]  /*0e70*/  IADD3 R6, -R4, RZ, RZ ;  /* 0x000000ff04067210 */ /* 0x000fe40007ffe1ff */
[----:B------:R-:W-:Y:S01]  /*0e80*/  SEL R0, R11, R12, !P4 ;  /* 0x0000000c0b007207 */ /* 0x000fe20006000000 */
[----:B------:R-:W-:Y:S01]  /*0e90*/  IMAD R7, R2, R4, R3 ;  /* 0x0000000402077224 */ /* 0x000fe200078e0203 */
[----:B------:R-:W-:Y:S01]  /*0ea0*/  LOP3.LUT R5, R8, R5, RZ, 0xc0, !PT ;  /* 0x0000000508057212 */ /* 0x000fe200078ec0ff */
[----:B-1----:R-:W-:-:S02]  /*0eb0*/  IMAD R3, R6, R17, R10 ;  /* 0x0000001106037224 */ /* 0x002fc400078e020a */
[----:B---3--:R-:W-:Y:S02]  /*0ec0*/  IMAD R2, R7, R19, R0 ;  /* 0x0000001307027224 */ /* 0x008fe400078e0200 */
[----:B------:R-:W-:Y:S02]  /*0ed0*/  IMAD R3, R3, R16, R5 ;  /* 0x0000001003037224 */ /* 0x000fe400078e0205 */
[----:B------:R-:W-:-:S03]  /*0ee0*/  IMAD.MOV.U32 R0, RZ, RZ, 0x1 ;  /* 0x00000001ff007424 */ /* 0x000fc600078e00ff */
[----:B------:R-:W-:Y:S02]  /*0ef0*/  SEL R4, R3, R2, !P4 ;  /* 0x0000000203047207 */ /* 0x000fe40006000000 */
[----:B------:R-:W-:-:S03]  /*0f00*/  SEL R2, R2, R3, !P4 ;  /* 0x0000000302027207 */ /* 0x000fc60006000000 */
[----:B------:R1:W-:Y:S04]  /*0f10*/  STL [R1+0x480], R4 ;  /* 0x0004800401007387 */ /* 0x0003e80000100800 */
[----:B------:R1:W-:Y:S02]  /*0f20*/  STL [R1+0x484], R2 ;  /* 0x0004840201007387 */ /* 0x0003e40000100800 */
.L_x_8:
[----:B------:R-:W-:-:S08]  /*0f30*/  NOP ;  /* 0x0000000000007918 */ /* 0x000fd00000000000 */
[----:B------:R-:W2:Y:S02]  /*0f40*/  USETMAXREG.TRY_ALLOC.CTAPOOL UP0, 0xe8 ;  /* 0x000000e8000079c8 */ /* 0x000ea40008000600 */
[----:B--2---:R-:W-:-:S13]  /*0f50*/  PLOP3.LUT P0, PT, PT, PT, UP0, 0x80, 0x0 ;  /* 0x000000000000781c */ /* 0x004fda0003f0f008 */
[----:B------:R-:W-:Y:S05]  /*0f60*/  @!P0 BRA `(.L_x_8) ;  /* 0xfffffffc00f08947 */ /* 0x000fea000383ffff */
[----:B------:R-:W-:Y:S01]  /*0f70*/  ULDC.64 UR4, c[0x0][0x598] ;  /* 0x0001660000047ab9 */ /* 0x000fe20000000a00 */
[----:B------:R-:W-:Y:S01]  /*0f80*/  ULDC.64 UR26, c[0x0][0x208] ;  /* 0x00008200001a7ab9 */ /* 0x000fe20000000a00 */
[----:B------:R-:W-:-:S04]  /*0f90*/  ISETP.NE.U32.AND P0, PT, RZ, UR4, PT ;  /* 0x00000004ff007c0c */ /* 0x000fc8000bf05070 */
[----:B------:R-:W-:-:S13]  /*0fa0*/  ISETP.NE.AND.EX P0, PT, RZ, UR5, PT, P0 ;  /* 0x00000005ff007c0c */ /* 0x000fda000bf05300 */
[----:B------:R-:W-:Y:S05]  /*0fb0*/  @!P0 BRA `(.L_x_11) ;  /* 0x0000000000208947 */ /* 0x000fea0003800000 */
[----:B-1----:R-:W1:Y:S02]  /*0fc0*/  LDC.64 R2, c[0x0][0x598] ;  /* 0x00016600ff027b82 */ /* 0x002e640000000a00 */
[----:B-1----:R-:W2:Y:S02]  /*0fd0*/  LDG.E.64 R2, desc[UR26][R2.64] ;  /* 0x0000001a02027981 */ /* 0x002ea4000c1e1b00 */
[----:B--2---:R-:W-:-:S04]  /*0fe0*/  ISETP.NE.U32.AND P0, PT, R2, RZ, PT ;  /* 0x000000ff0200720c */ /* 0x004fc80003f05070 */
[----:B------:R-:W-:-:S13]  /*0ff0*/  ISETP.NE.AND.EX P0, PT, R3, RZ, PT, P0 ;  /* 0x000000ff0300720c */ /* 0x000fda0003f05300 */
[----:B------:R-:W-:Y:S05]  /*1000*/  @!P0 BRA `(.L_x_11) ;  /* 0x00000000000c8947 */ /* 0x000fea0003800000 */
[----:B------:R-:W2:Y:S02]  /*1010*/  LD.E R2, desc[UR26][R2.64] ;  /* 0x0000001a02027980 */ /* 0x000ea4000c101900 */
[----:B--2---:R-:W-:Y:S01]  /*1020*/  R2UR UR18, R2 ;  /* 0x00000000021272ca */ /* 0x004fe200000e0000 */
[----:B------:R-:W-:-:S14]  /*1030*/  BRA `(.L_x_12) ;  /* 0x0000000000247947 */ /* 0x000fdc0003800000 */
.L_x_11:
[----:B------:R-:W-:Y:S02]  /*1040*/  ULDC.64 UR4, c[0x0][0x588] ;  /* 0x0001620000047ab9 */ /* 0x000fe40000000a00 */
[----:B------:R-:W-:-:S04]  /*1050*/  ISETP.NE.U32.AND P0, PT, RZ, UR4, PT ;  /* 0x00000004ff007c0c */ /* 0x000fc8000bf05070 */
[----:B------:R-:W-:-:S13]  /*1060*/  ISETP.NE.AND.EX P0, PT, RZ, UR5, PT, P0 ;  /* 0x00000005ff007c0c */ /* 0x000fda000bf05300 */
[----:B------:R-:W-:Y:S05]  /*1070*/  @!P0 BRA `(.L_x_13) ;  /* 0x0000000000108947 */ /* 0x000fea0003800000 */
[----:B-1----:R-:W1:Y:S02]  /*1080*/  LDC.64 R2, c[0x0][0x588] ;  /* 0x00016200ff027b82 */ /* 0x002e640000000a00 */
[----:B-1----:R-:W2:Y:S02]  /*1090*/  LDG.E R2, desc[UR26][R2.64] ;  /* 0x0000001a02027981 */ /* 0x002ea4000c1e1900 */
[----:B--2---:R-:W-:Y:S01]  /*10a0*/  R2UR UR18, R2 ;  /* 0x00000000021272ca */ /* 0x004fe200000e0000 */
[----:B------:R-:W-:-:S14]  /*10b0*/  BRA `(.L_x_12) ;  /* 0x0000000000047947 */ /* 0x000fdc0003800000 */
.L_x_13:
[----:B------:R-:W-:-:S05]  /*10c0*/  ULDC UR18, c[0x0][0x580] ;  /* 0x0001600000127ab9 */ /* 0x000fca0000000800 */
.L_x_12:
[----:B------:R-:W-:Y:S02]  /*10d0*/  ULDC.64 UR4, c[0x0][0x5a0] ;  /* 0x0001680000047ab9 */ /* 0x000fe40000000a00 */
        /* <DEDUP_REMOVED lines=11> */
.L_x_14:
        /* <DEDUP_REMOVED lines=8> */
.L_x_16:
[----:B------:R-:W-:-:S05]  /*1210*/  ULDC UR17, c[0x0][0x584] ;  /* 0x0001610000117ab9 */ /* 0x000fca0000000800 */
.L_x_15:
[----:B------:R-:W-:-:S13]  /*1220*/  LOP3.LUT P0, RZ, R0, 0xff, RZ, 0xc0, !PT ;  /* 0x000000ff00ff7812 */ /* 0x000fda000780c0ff */
[----:B------:R-:W-:Y:S05]  /*1230*/  @!P0 EXIT ;  /* 0x000000000000894d */ /* 0x000fea0003800000 */
[----:B------:R-:W-:Y:S01]  /*1240*/  ULDC UR4, c[0x0][0x28c] ;  /* 0x0000a30000047ab9 */ /* 0x000fe20000000800 */
[----:B------:R-:W-:Y:S02]  /*1250*/  ULOP3.LUT UR8, UR7, 0x1, URZ, 0xfc, !UPT ;  /* 0x0000000107087892 */ /* 0x000fe4000f8efc3f */
[----:B------:R-:W-:-:S04]  /*1260*/  UIADD3 UR4, UR4, 0xff, URZ ;  /* 0x000000ff04047890 */ /* 0x000fc8000fffe03f */
[----:B------:R-:W-:-:S04]  /*1270*/  USHF.R.S32.HI UR5, URZ, 0x1f, UR4 ;  /* 0x0000001f3f057899 */ /* 0x000fc80008011404 */
[----:B------:R-:W-:-:S03]  /*1280*/  ULEA.HI UR5, UR5, UR4, URZ, 0x8 ;  /* 0x0000000405057291 */ /* 0x000fc6000f8f403f */
[----:B------:R-:W-:Y:S01]  /*1290*/  UMOV UR4, URZ ;  /* 0x0000003f00047c82 */ /* 0x000fe20008000000 */
[----:B------:R-:W-:-:S03]  /*12a0*/  USHF.R.S32.HI UR9, URZ, 0x8, UR5 ;  /* 0x000000083f097899 */ /* 0x000fc60008011405 */
[----:B------:R-:W-:-:S09]  /*12b0*/  UMOV UR5, URZ ;  /* 0x0000003f00057c82 */ /* 0x000fd20008000000 */
.L_x_553:
[----:B------:R-:W-:Y:S01]  /*12c0*/  STL [R1+0x46c], RZ ;  /* 0x00046cff01007387 */ /* 0x000fe20000100800 */
[----:B------:R-:W2:Y:S01]  /*12d0*/  S2UR UR14, SR_CgaCtaId ;  /* 0x00000000000e79c3 */ /* 0x000ea20000008800 */
[----:B------:R-:W-:Y:S01]  /*12e0*/  UMOV UR13, 0x400 ;  /* 0x00000400000d7882 */ /* 0x000fe20000000000 */
[----:B------:R-:W-:Y:S01]  /*12f0*/  UMOV UR6, URZ ;  /* 0x0000003f00067c82 */ /* 0x000fe20008000000 */
[----:B------:R-:W-:Y:S01]  /*1300*/  STL [R1+0x468], RZ ;  /* 0x000468ff01007387 */ /* 0x000fe20000100800 */
[----:B------:R-:W-:Y:S01]  /*1310*/  UMOV UR20, URZ ;  /* 0x0000003f00147c82 */ /* 0x000fe20008000000 */
[----:B------:R-:W-:Y:S01]  /*1320*/  UMOV UR21, URZ ;  /* 0x0000003f00157c82 */ /* 0x000fe20008000000 */
[----:B------:R-:W-:Y:S01]  /*1330*/  UMOV UR12, UR5 ;  /* 0x00000005000c7c82 */ /* 0x000fe20008000000 */
[----:B------:R-:W-:Y:S01]  /*1340*/  STL [R1+0x464], RZ ;  /* 0x000464ff01007387 */ /* 0x000fe20000100800 */
[----:B01----:R-:W1:Y:S01]  /*1350*/  LDC R2, c[0x0][0x28c] ;  /* 0x0000a300ff027b82 */ /* 0x003e620000000800 */
[----:B------:R-:W-:Y:S01]  /*1360*/  UMOV UR15, UR4 ;  /* 0x00000004000f7c82 */ /* 0x000fe20008000000 */
[----:B------:R-:W-:Y:S01]  /*1370*/  CS2R R228, SRZ ;  /* 0x0000000000e47805 */ /* 0x000fe2000001ff00 */
[----:B------:R-:W-:Y:S01]  /*1380*/  STL [R1+0x460], RZ ;  /* 0x000460ff01007387 */ /* 0x000fe20000100800 */
[----:B------:R-:W-:-:S02]  /*1390*/  CS2R R226, SRZ ;  /* 0x0000000000e27805 */ /* 0x000fc4000001ff00 */
[----:B------:R-:W-:Y:S02]  /*13a0*/  CS2R R224, SRZ ;  /* 0x0000000000e07805 */ /* 0x000fe4000001ff00 */
[----:B------:R-:W-:Y:S01]  /*13b0*/  CS2R R222, SRZ ;  /* 0x0000000000de7805 */ /* 0x000fe2000001ff00 */
[----:B------:R-:W-:Y:S01]  /*13c0*/  STL [R1+0x45c], RZ ;  /* 0x00045cff01007387 */ /* 0x000fe20000100800 */
[----:B------:R-:W-:Y:S02]  /*13d0*/  CS2R R220, SRZ ;  /* 0x0000000000dc7805 */ /* 0x000fe4000001ff00 */
[----:B------:R-:W-:Y:S02]  /*13e0*/  CS2R R218, SRZ ;  /* 0x0000000000da7805 */ /* 0x000fe4000001ff00 */
[----:B------:R-:W-:Y:S01]  /*13f0*/  CS2R R216, SRZ ;  /* 0x0000000000d87805 */ /* 0x000fe2000001ff00 */
[----:B------:R-:W-:Y:S01]  /*1400*/  STL [R1+0x458], RZ ;  /* 0x000458ff01007387 */ /* 0x000fe20000100800 */
[----:B------:R-:W-:-:S02]  /*1410*/  CS2R R214, SRZ ;  /* 0x0000000000d67805 */ /* 0x000fc4000001ff00 */
[----:B------:R-:W-:Y:S02]  /*1420*/  CS2R R212, SRZ ;  /* 0x0000000000d47805 */ /* 0x000fe4000001ff00 */
[----:B------:R-:W-:Y:S01]  /*1430*/  CS2R R210, SRZ ;  /* 0x0000000000d27805 */ /* 0x000fe2000001ff00 */
[----:B------:R-:W-:Y:S01]  /*1440*/  STL [R1+0x454], RZ ;  /* 0x000454ff01007387 */ /* 0x000fe20000100800 */
[----:B--2---:R-:W-:Y:S01]  /*1450*/  ULEA UR13, UR14, UR13, 0x18 ;  /* 0x0000000d0e0d7291 */ /* 0x004fe2000f8ec03f */
[----:B------:R-:W-:Y:S02]  /*1460*/  CS2R R208, SRZ ;  /* 0x0000000000d07805 */ /* 0x000fe4000001ff00 */
[----:B------:R-:W-:Y:S01]  /*1470*/  CS2R R206, SRZ ;  /* 0x0000000000ce7805 */ /* 0x000fe2000001ff00 */
[----:B------:R-:W-:Y:S01]  /*1480*/  STL [R1+0x450], RZ ;  /* 0x000450ff01007387 */ /* 0x000fe20000100800 */
[----:B------:R-:W-:Y:S02]  /*1490*/  CS2R R204, SRZ ;  /* 0x0000000000cc7805 */ /* 0x000fe4000001ff00 */
[----:B------:R-:W-:-:S02]  /*14a0*/  CS2R R202, SRZ ;  /* 0x0000000000ca7805 */ /* 0x000fc4000001ff00 */
[----:B------:R-:W-:Y:S01]  /*14b0*/  CS2R R200, SRZ ;  /* 0x0000000000c87805 */ /* 0x000fe2000001ff00 */
[----:B------:R-:W-:Y:S01]  /*14c0*/  STL [R1+0x44c], RZ ;  /* 0x00044cff01007387 */ /* 0x000fe20000100800 */
[----:B-1----:R-:W-:Y:S02]  /*14d0*/  ISETP.GE.AND P0, PT, R2, 0x1, PT ;  /* 0x000000010200780c */ /* 0x002fe40003f06270 */
[----:B------:R-:W-:Y:S02]  /*14e0*/  CS2R R198, SRZ ;  /* 0x0000000000c67805 */ /* 0x000fe4000001ff00 */
[----:B------:R-:W-:Y:S01]  /*14f0*/  CS2R R196, SRZ ;  /* 0x0000000000c47805 */ /* 0x000fe2000001ff00 */
[----:B------:R-:W-:Y:S01]  /*1500*/  STL [R1+0x448], RZ ;  /* 0x000448ff01007387 */ /* 0x000fe20000100800 */
[----:B------:R-:W-:Y:S02]  /*1510*/  CS2R R194, SRZ ;  /* 0x0000000000c27805 */ /* 0x000fe4000001ff00 */
[----:B------:R-:W-:-:S02]  /*1520*/  CS2R R192, SRZ ;  /* 0x0000000000c07805 */ /* 0x000fc4000001ff00 */
[----:B------:R-:W-:Y:S01]  /*1530*/  CS2R R190, SRZ ;  /* 0x0000000000be7805 */ /* 0x000fe2000001ff00 */
[----:B------:R-:W-:Y:S01]  /*1540*/  STL [R1+0x444], RZ ;  /* 0x000444ff01007387 */ /* 0x000fe20000100800 */
[----:B------:R-:W-:Y:S02]  /*1550*/  CS2R R188, SRZ ;  /* 0x0000000000bc7805 */ /* 0x000fe4000001ff00 */
        /* <DEDUP_REMOVED lines=28> */
[----:B0-----:R-:W-:-:S02]  /*1720*/  CS2R R16, SRZ ;  /* 0x0000000000107805 */ /* 0x001fc4000001ff00 */
        /* <DEDUP_REMOVED lines=94> */
[----:B------:R-:W-:-:S03]  /*1d10*/  CS2R R150, SRZ ;  /* 0x0000000000967805 */ /* 0x000fc6000001ff00 */
[----:B------:R-:W-:Y:S04]  /*1d20*/  STL [R1+0x3c4], RZ ;  /* 0x0003c4ff01007387 */ /* 0x000fe80000100800 */
        /* <DEDUP_REMOVED lines=113> */
[----:B------:R-:W-:Y:S04]  /*2440*/  STL [R1], RZ ;  /* 0x000000ff01007387 */ /* 0x000fe80000100800 */
        /* <DEDUP_REMOVED lines=39> */
[----:B------:R-:W-:Y:S01]  /*26c0*/  STL [R1+0xa0], RZ ;  /* 0x0000a0ff01007387 */ /* 0x000fe20000100800 */
[----:B------:R-:W0:Y:S03]  /*26d0*/  S2R R0, SR_TID.X ;  /* 0x0000000000007919 */ /* 0x000e260000002100 */
        /* <DEDUP_REMOVED lines=8> */
[----:B0-----:R-:W-:-:S03]  /*2760*/  LOP3.LUT R0, R0, 0x80, RZ, 0xc0, !PT ;  /* 0x0000008000007812 */ /* 0x001fc600078ec0ff */
[----:B------:R-:W-:Y:S01]  /*2770*/  STL [R1+0xc4], RZ ;  /* 0x0000c4ff01007387 */ /* 0x000fe20000100800 */
[----:B------:R-:W-:-:S03]  /*2780*/  SHF.R.U32.HI R0, RZ, 0x7, R0 ;  /* 0x00000007ff007819 */ /* 0x000fc60000011600 */
        /* <DEDUP_REMOVED lines=33> */
[----:B------:R-:W0:Y:S04]  /*29a0*/  SHFL.IDX PT, R0, R0, RZ, 0x1f ;  /* 0x00001fff00007589 */ /* 0x000e2800000e0000 */
[----:B------:R1:W-:Y:S04]  /*29b0*/  STL [R1+0x14c], RZ ;  /* 0x00014cff01007387 */ /* 0x0003e80000100800 */
[----:B------:R1:W-:Y:S04]  /*29c0*/  STL [R1+0x150], RZ ;  /* 0x000150ff01007387 */ /* 0x0003e80000100800 */
[----:B------:R1:W-:Y:S04]  /*29d0*/  STL [R1+0x154], RZ ;  /* 0x000154ff01007387 */ /* 0x0003e80000100800 */
[----:B------:R1:W-:Y:S04]  /*29e0*/  STL [R1+0x158], RZ ;  /* 0x000158ff01007387 */ /* 0x0003e80000100800 */
[----:B------:R1:W-:Y:S04]  /*29f0*/  STL [R1+0x15c], RZ ;  /* 0x00015cff01007387 */ /* 0x0003e80000100800 */
[----:B------:R1:W-:Y:S01]  /*2a00*/  STL [R1+0x160], RZ ;  /* 0x000160ff01007387 */ /* 0x0003e20000100800 */
[----:B0-----:R-:W-:-:S03]  /*2a10*/  R2UR UR10, R0 ;  /* 0x00000000000a72ca */ /* 0x001fc600000e0000 */
[----:B------:R1:W-:Y:S04]  /*2a20*/  STL [R1+0x164], RZ ;  /* 0x000164ff01007387 */ /* 0x0003e80000100800 */
[----:B------:R1:W-:Y:S04]  /*2a30*/  STL [R1+0x168], RZ ;  /* 0x000168ff01007387 */ /* 0x0003e80000100800 */
[----:B------:R1:W-:Y:S02]  /*2a40*/  STL [R1+0x16c], RZ ;  /* 0x00016cff01007387 */ /* 0x0003e40000100800 */
[----:B------:R-:W-:-:S02]  /*2a50*/  ULEA.HI UR11, UR10, UR10, URZ, 0x1 ;  /* 0x0000000a0a0b7291 */ /* 0x000fc4000f8f083f */
[----:B------:R1:W-:Y:S02]  /*2a60*/  STL [R1+0x170], RZ ;  /* 0x000170ff01007387 */ /* 0x0003e40000100800 */
[----:B------:R-:W-:Y:S02]  /*2a70*/  ULOP3.LUT UR11, UR11, 0x7fffe, URZ, 0xc0, !UPT ;  /* 0x0007fffe0b0b7892 */ /* 0x000fe4000f8ec03f */
[----:B------:R1:W-:Y:S02]  /*2a80*/  STL [R1+0x174], RZ ;  /* 0x000174ff01007387 */ /* 0x0003e40000100800 */
[----:B------:R-:W-:Y:S02]  /*2a90*/  UIADD3 UR11, UR10, -UR11, URZ ;  /* 0x8000000b0a0b7290 */ /* 0x000fe4000fffe03f */
[----:B------:R1:W-:Y:S02]  /*2aa0*/  STL [R1+0x178], RZ ;  /* 0x000178ff01007387 */ /* 0x0003e40000100800 */
[----:B------:R-:W-:-:S02]  /*2ab0*/  ULEA UR11, UR11, UR13, 0xd ;  /* 0x0000000d0b0b7291 */ /* 0x000fc4000f8e683f */
[----:B------:R1:W-:Y:S02]  /*2ac0*/  STL [R1+0x17c], RZ ;  /* 0x00017cff01007387 */ /* 0x0003e40000100800 */
[----:B------:R-:W-:Y:S02]  /*2ad0*/  UIADD3 UR11, UR11, 0x100, URZ ;  /* 0x000001000b0b7890 */ /* 0x000fe4000fffe03f */
[----:B------:R1:W-:Y:S02]  /*2ae0*/  STL [R1+0x180], RZ ;  /* 0x000180ff01007387 */ /* 0x0003e40000100800 */
[----:B------:R-:W-:Y:S02]  /*2af0*/  USHF.R.U32.HI UR11, URZ, 0x4, UR11 ;  /* 0x000000043f0b7899 */ /* 0x000fe4000801160b */
[----:B------:R1:W-:Y:S02]  /*2b00*/  STL [R1+0x184], RZ ;  /* 0x000184ff01007387 */ /* 0x0003e40000100800 */
[----:B------:R-:W-:-:S02]  /*2b10*/  ULOP3.LUT UR14, UR11, 0x3fff, URZ, 0xc0, !UPT ;  /* 0x00003fff0b0e7892 */ /* 0x000fc4000f8ec03f */
[----:B------:R1:W-:Y:S04]  /*2b20*/  STL [R1+0x188], RZ ;  /* 0x000188ff01007387 */ /* 0x0003e80000100800 */
        /* <DEDUP_REMOVED lines=28> */
[----:B------:R1:W-:Y:S01]  /*2cf0*/  STL [R1+0x1fc], RZ ;  /* 0x0001fcff01007387 */ /* 0x0003e20000100800 */
[----:B------:R-:W-:Y:S05]  /*2d00*/  @!P0 BRA `(.L_x_17) ;  /* 0x000000a400b08947 */ /* 0x000fea0003800000 */
[----:B------:R-:W-:-:S06]  /*2d10*/  UISETP.NE.AND UP0, UPT, UR8, 0x3, UPT ;  /* 0x000000030800788c */ /* 0x000fcc000bf05270 */
[----:B------:R-:W-:-:S13]  /*2d20*/  PLOP3.LUT P1, PT, PT, PT, UP0, 0x80, 0x0 ;  /* 0x000000000000781c */ /* 0x000fda0003f2f008 */
[----:B------:R-:W-:Y:S05]  /*2d30*/  @!P1 BRA `(.L_x_18) ;  /* 0x0000000000049947 */ /* 0x000fea0003800000 */
[----:B------:R-:W-:Y:S01]  /*2d40*/  BPT.TRAP 0x1 ;  /* 0x000000040000795c */ /* 0x000fe20000300000 */
.L_x_18:
[----:B------:R-:W-:Y:S01]  /*2d50*/  ULEA UR6, UR5, UR13, 0x3 ;  /* 0x0000000d05067291 */ /* 0x000fe2000f8e183f */
[----:B------:R-:W-:-:S05]  /*2d60*/  IMAD.U32 R0, RZ, RZ, UR4 ;  /* 0x00000004ff007e24 */ /* 0x000fca000f8e00ff */
[----:B------:R-:W-:-:S04]  /*2d70*/  SHF.L.U32 R0, R0, 0x1f, RZ ;  /* 0x0000001f00007819 */ /* 0x000fc800000006ff */
[----:B------:R0:W2:Y:S01]  /*2d80*/  SYNCS.PHASECHK.TRANS64.TRYWAIT P0, [UR6], R0 ;  /* 0x00000000ff0075a7 */ /* 0x0000a20008000146 */
[----:B------:R-:W-:Y:S05]  /*2d90*/  @!P1 BRA `(.L_x_19) ;  /* 0x0000000000049947 */ /* 0x000fea0003800000 */
[----:B------:R-:W-:Y:S01]  /*2da0*/  BPT.TRAP 0x1 ;  /* 0x000000040000795c */ /* 0x000fe20000300000 */
.L_x_19:
[----:B--2---:R-:W-:Y:S05]  /*2db0*/  @P0 BRA `(.L_x_20) ;  /* 0x0000000000080947 */ /* 0x004fea0003800000 */
[----:B------:R-:W2:Y:S02]  /*2dc0*/  SYNCS.PHASECHK.TRANS64.TRYWAIT P0, [UR6], R0 ;  /* 0x00000000ff0075a7 */ /* 0x000ea40008000146 */
[----:B--2---:R-:W-:Y:S05]  /*2dd0*/  @!P0 BRA `(.L_x_21) ;  /* 0x0000030400688947 */ /* 0x004fea0003800000 */
.L_x_20:
[----:B------:R-:W-:Y:S01]  /*2de0*/  UIADD3 UR6, UR13, 0x18100, URZ ;  /* 0x000181000d067890 */ /* 0x000fe2000fffe03f */
[----:B------:R-:W-:Y:S01]  /*2df0*/  WARPGROUP.ARRIVE ;  /* 0x00000000000079c5 */ /* 0x000fe20000000000 */
[----:B------:R-:W-:Y:S02]  /*2e00*/  ULOP3.LUT UR10, UR14, 0x10000, URZ, 0xfc, !UPT ;  /* 0x000100000e0a7892 */ /* 0x000fe4000f8efc3f */
[----:B------:R-:W-:Y:S02]  /*2e10*/  USHF.R.U32.HI UR6, URZ, 0x4, UR6 ;  /* 0x000000043f067899 */ /* 0x000fe40008011606 */
[----:B------:R-:W-:Y:S02]  /*2e20*/  UIMAD UR10, UR5, 0xc00, UR10 ;  /* 0x00000c00050a78a4 */ /* 0x000fe4000f8e020a */
[----:B------:R-:W-:Y:S01]  /*2e30*/  ULOP3.LUT UR6, UR6, 0x3fff, URZ, 0xc0, !UPT ;  /* 0x00003fff06067892 */ /* 0x000fe2000f8ec03f */
[----:B------:R-:W-:Y:S01]  /*2e40*/  UMOV UR21, 0x40000040 ;  /* 0x4000004000157882 */ /* 0x000fe20000000000 */
[----:B------:R-:W-:-:S02]  /*2e50*/  UMOV UR23, 0x40000040 ;  /* 0x4000004000177882 */ /* 0x000fc40000000000 */
[----:B------:R-:W-:Y:S01]  /*2e60*/  ULOP3.LUT UR6, UR6, 0x10000, URZ, 0xfc, !UPT ;  /* 0x0001000006067892 */ /* 0x000fe2000f8efc3f */
[----:B------:R-:W-:-:S03]  /*2e70*/  UMOV UR20, UR10 ;  /* 0x0000000a00147c82 */ /* 0x000fc60008000000 */
[----:B------:R-:W-:-:S07]  /*2e80*/  ULEA UR12, UR5, UR6, 0xc ;  /* 0x00000006050c7291 */ /* 0x000fce000f8e603f */
[----:B------:R-:W-:Y:S02]  /*2e90*/  UMOV UR22, UR12 ;  /* 0x0000000c00167c82 */ /* 0x000fe40008000000 */
[----:B------:R-:W-:Y:S01]  /*2ea0*/  QGMMA.64x256x32.F32.E4M3.E4M3 R24, gdesc[UR20], RZ, !UPT, gsb0 ;  /* 0x03e00000141879f3 */ /* 0x000fe2000c0008ff */
[----:B------:R-:W-:Y:S01]  /*2eb0*/  UIADD3 UR20, UR10, 0x400, URZ ;  /* 0x000004000a147890 */ /* 0x000fe2000fffe03f */
[----:B------:R-:W-:Y:S01]  /*2ec0*/  UMOV UR21, 0x40000040 ;  /* 0x4000004000157882 */ /* 0x000fe20000000000 */
[----:B------:R-:W-:Y:S02]  /*2ed0*/  WARPGROUP.DEPBAR.LE gsb0, 0x0 ;  /* 0x00008000000079c5 */ /* 0x000fe40000010000 */
[----:B------:R-:W-:Y:S04]  /*2ee0*/  STL.64 [R1], R24 ;  /* 0x0000001801007387 */ /* 0x000fe80000100a00 */
[----:B------:R-:W-:Y:S04]  /*2ef0*/  STL.64 [R1+0x8], R26 ;  /* 0x0000081a01007387 */ /* 0x000fe80000100a00 */
        /* <DEDUP_REMOVED lines=61> */
[----:B------:R3:W-:Y:S02]  /*32d0*/  STL.64 [R1+0x1f8], R150 ;  /* 0x0001f89601007387 */ /* 0x0007e40000100a00 */
[----:B---3--:R-:W-:-:S06]  /*32e0*/  WARPGROUP.ARRIVE ;  /* 0x00000000000079c5 */ /* 0x008fcc0000000000 */
[----:B------:R-:W-:Y:S03]  /*32f0*/  QGMMA.64x256x32.F32.E4M3.E4M3 R24, gdesc[UR20], RZ, !UPT, gsb0 ;  /* 0x03e00000141879f3 */ /* 0x000fe6000c0008ff */
[----:B------:R-:W-:Y:S02]  /*3300*/  WARPGROUP.DEPBAR.LE gsb0, 0x0 ;  /* 0x00008000000079c5 */ /* 0x000fe40000010000 */
        /* <DEDUP_REMOVED lines=63> */
[----:B------:R3:W-:Y:S04]  /*3700*/  STL.64 [R1+0xbd0], R24 ;  /* 0x000bd01801007387 */ /* 0x0007e80000100a00 */
[----:B---3--:R-:W3:Y:S04]  /*3710*/  LDL.LU.64 R24, [R1] ;  /* 0x0000000001187983 */ /* 0x008ee80000300a00 */
[----:B------:R-:W3:Y:S04]  /*3720*/  LDL.LU.64 R26, [R1+0x8] ;  /* 0x00000800011a7983 */ /* 0x000ee80000300a00 */
        /* <DEDUP_REMOVED lines=61> */
[----:B------:R-:W3:Y:S01]  /*3b00*/  LDL.LU.64 R150, [R1+0x1f8] ;  /* 0x0001f80001967983 */ /* 0x000ee20000300a00 */
[----:B------:R-:W-:-:S02]  /*3b10*/  UIADD3 UR20, UR10, 0x2, URZ ;  /* 0x000000020a147890 */ /* 0x000fc4000fffe03f */
[----:B------:R-:W-:Y:S01]  /*3b20*/  UIADD3 UR22, UR12, 0x2, URZ ;  /* 0x000000020c167890 */ /* 0x000fe2000fffe03f */
[----:B------:R-:W-:Y:S01]  /*3b30*/  UMOV UR21, 0x40000040 ;  /* 0x4000004000157882 */ /* 0x000fe20000000000 */
[----:B------:R-:W-:Y:S01]  /*3b40*/  UMOV UR23, 0x40000040 ;  /* 0x4000004000177882 */ /* 0x000fe20000000000 */
[----:B---3--:R-:W-:-:S06]  /*3b50*/  WARPGROUP.ARRIVE ;  /* 0x00000000000079c5 */ /* 0x008fcc0000000000 */
[----:B------:R-:W-:Y:S03]  /*3b60*/  QGMMA.64x256x32.F32.E4M3.E4M3 R24, gdesc[UR20], R24, gsb0 ;  /* 0x03e00000141879f3 */ /* 0x000fe60008000818 */
[----:B------:R-:W-:Y:S02]  /*3b70*/  WARPGROUP.DEPBAR.LE gsb0, 0x0 ;  /* 0x00008000000079c5 */ /* 0x000fe40000010000 */
[----:B------:R-:W-:Y:S01]  /*3b80*/  STL.64 [R1], R24 ;  /* 0x0000001801007387 */ /* 0x000fe20000100a00 */
[----:B------:R-:W-:Y:S01]  /*3b90*/  MOV R2, R150 ;  /* 0x0000009600027202 */ /* 0x000fe20000000f00 */
[----:B0-2---:R-:W-:Y:S01]  /*3ba0*/  IMAD.MOV.U32 R0, RZ, RZ, R151 ;  /* 0x000000ffff007224 */ /* 0x005fe200078e0097 */
[----:B------:R-:W-:Y:S01]  /*3bb0*/  MOV R6, R146 ;  /* 0x0000009200067202 */ /* 0x000fe20000000f00 */
[----:B------:R-:W-:Y:S01]  /*3bc0*/  STL.64 [R1+0x8], R26 ;  /* 0x0000081a01007387 */ /* 0x000fe20000100a00 */
[----:B------:R-:W-:Y:S01]  /*3bd0*/  IMAD.MOV.U32 R4, RZ, RZ, R148 ;  /* 0x000000ffff047224 */ /* 0x000fe200078e0094 */
[----:B------:R-:W-:Y:S01]  /*3be0*/  MOV R10, R142 ;  /* 0x0000008e000a7202 */ /* 0x000fe20000000f00 */
[----:B------:R-:W-:Y:S01]  /*3bf0*/  IMAD.MOV.U32 R3, RZ, RZ, R149 ;  /* 0x000000ffff037224 */ /* 0x000fe200078e0095 */
        /* <DEDUP_REMOVED lines=48> */
[----:B------:R0:W-:Y:S01]  /*3f00*/  STL [R1+0x70], R52 ;  /* 0x0000703401007387 */ /* 0x0001e20000100800 */
[----:B------:R-:W-:Y:S01]  /*3f10*/  IMAD.MOV.U32 R191, RZ, RZ, R115 ;  /* 0x000000ffffbf7224 */ /* 0x000fe200078e0073 */
[----:B------:R-:W-:Y:S01]  /*3f20*/  MOV R166, R90 ;  /* 0x0000005a00a67202 */ /* 0x000fe20000000f00 */
[----:B------:R-:W-:Y:S01]  /*3f30*/  IMAD.MOV.U32 R188, RZ, RZ, R112 ;  /* 0x000000ffffbc7224 */ /* 0x000fe200078e0070 */
[----:B------:R-:W2:Y:S01]  /*3f40*/  LDL.LU.64 R150, [R1+0xdc8] ;  /* 0x000dc80001967983 */ /* 0x000ea20000300a00 */
        /* <DEDUP_REMOVED lines=36> */
[----:B------:R-:W-:-:S02]  /*4190*/  IMAD.MOV.U32 R165, RZ, RZ, R89 ;  /* 0x000000ffffa57224 */ /* 0x000fc400078e0059 */
[----:B------:R-:W-:Y:S01]  /*41a0*/  IMAD.MOV.U32 R163, RZ, RZ, R87 ;  /* 0x000000ffffa37224 */ /* 0x000fe200078e0057 */
[----:B------:R-:W2:Y:S01]  /*41b0*/  LDL.LU.64 R130, [R1+0xd78] ;  /* 0x000d780001827983 */ /* 0x000ea20000300a00 */
[----:B------:R-:W-:Y:S02]  /*41c0*/  IMAD.MOV.U32 R160, RZ, RZ, R84 ;  /* 0x000000ffffa07224 */ /* 0x000fe400078e0054 */
[----:B------:R-:W-:Y:S01]  /*41d0*/  IMAD.MOV.U32 R161, RZ, RZ, R85 ;  /* 0x000000ffffa17224 */ /* 0x000fe200078e0055 */
[----:B------:R-:W2:Y:S01]  /*41e0*/  LDL.LU.64 R128, [R1+0xd70] ;  /* 0x000d700001807983 */ /* 0x000ea20000300a00 */
[----:B------:R-:W-:Y:S02]  /*41f0*/  IMAD.MOV.U32 R159, RZ, RZ, R83 ;  /* 0x000000ffff9f7224 */ /* 0x000fe400078e0053 */
        /* <DEDUP_REMOVED lines=32> */
[----:B------:R-:W-:-:S03]  /*4400*/  IMAD.MOV.U32 R227, RZ, RZ, R53 ;  /* 0x000000ffffe37224 */ /* 0x000fc600078e0035 */
[----:B------:R-:W2:Y:S04]  /*4410*/  LDL.LU.64 R104, [R1+0xd10] ;  /* 0x000d100001687983 */ /* 0x000ea80000300a00 */
        /* <DEDUP_REMOVED lines=25> */
[----:B0-----:R-:W2:Y:S04]  /*45b0*/  LDL.LU.64 R52, [R1+0xc40] ;  /* 0x000c400001347983 */ /* 0x001ea80000300a00 */
        /* <DEDUP_REMOVED lines=13> */
[----:B------:R-:W2:Y:S01]  /*4690*/  LDL.LU.64 R24, [R1+0xbd0] ;  /* 0x000bd00001187983 */ /* 0x000ea20000300a00 */
[----:B------:R-:W-:Y:S01]  /*46a0*/  UIADD3 UR20, UR10, 0x402, URZ ;  /* 0x000004020a147890 */ /* 0x000fe2000fffe03f */
[----:B------:R-:W-:Y:S01]  /*46b0*/  UMOV UR21, 0x40000040 ;  /* 0x4000004000157882 */ /* 0x000fe20000000000 */
[----:B--2---:R-:W-:-:S07]  /*46c0*/  WARPGROUP.ARRIVE ;  /* 0x00000000000079c5 */ /* 0x004fce0000000000 */
[----:B------:R-:W-:Y:S03]  /*46d0*/  QGMMA.64x256x32.F32.E4M3.E4M3 R24, gdesc[UR20], R24, gsb0 ;  /* 0x03e00000141879f3 */ /* 0x000fe60008000818 */
        /* <DEDUP_REMOVED lines=27> */
[----:B0-----:R-:W2:Y:S04]  /*4890*/  LDL.LU R100, [R1] ;  /* 0x0000000001647983 */ /* 0x001ea80000300800 */
[----:B------:R-:W2:Y:S04]  /*48a0*/  LDL.LU R101, [R1+0x4] ;  /* 0x0000040001657983 */ /* 0x000ea80000300800 */
        /* <DEDUP_REMOVED lines=26> */
[----:B------:R-:W2:Y:S01]  /*4a50*/  LDL.LU R128, [R1+0x70] ;  /* 0x0000700001807983 */ /* 0x000ea20000300800 */
[----:B------:R-:W-:Y:S01]  /*4a60*/  IMAD.MOV.U32 R129, RZ, RZ, R227 ;  /* 0x000000ffff817224 */ /* 0x000fe200078e00e3 */
[----:B------:R-:W-:Y:S01]  /*4a70*/  MOV R131, R225 ;  /* 0x000000e100837202 */ /* 0x000fe20000000f00 */
        /* <DEDUP_REMOVED lines=16> */
[----:B------:R-:W-:-:S02]  /*4b80*/  IMAD.MOV.U32 R141, RZ, RZ, R215 ;  /* 0x000000ffff8d7224 */ /* 0x000fc400078e00d7 */
[----:B------:R-:W-:Y:S02]  /*4b90*/  IMAD.MOV.U32 R142, RZ, RZ, R214 ;  /* 0x000000ffff8e7224 */ /* 0x000fe400078e00d6 */
[----:B------:R-:W-:Y:S01]  /*4ba0*/  IMAD.MOV.U32 R144, RZ, RZ, R212 ;  /* 0x000000ffff907224 */ /* 0x000fe200078e00d4 */
[----:B------:R-:W-:Y:S01]  /*4bb0*/  MOV R212, R16 ;  /* 0x0000001000d47202 */ /* 0x000fe20000000f00 */
[----:B------:R-:W-:Y:S02]  /*4bc0*/  IMAD.MOV.U32 R145, RZ, RZ, R211 ;  /* 0x000000ffff917224 */ /* 0x000fe400078e00d3 */
[----:B------:R-:W-:Y:S02]  /*4bd0*/  IMAD.MOV.U32 R146, RZ, RZ, R210 ;  /* 0x000000ffff927224 */ /* 0x000fe400078e00d2 */
[----:B------:R-:W-:Y:S01]  /*4be0*/  IMAD.MOV.U32 R148, RZ, RZ, R208 ;  /* 0x000000ffff947224 */ /* 0x000fe200078e00d0 */
[----:B------:R-:W-:Y:S01]  /*4bf0*/  MOV R208, R20 ;  /* 0x0000001400d07202 */ /* 0x000fe20000000f00 */
[----:B------:R-:W-:-:S02]  /*4c00*/  IMAD.MOV.U32 R149, RZ, RZ, R207 ;  /* 0x000000ffff957224 */ /* 0x000fc400078e00cf */
[----:B------:R-:W-:Y:S02]  /*4c10*/  IMAD.MOV.U32 R150, RZ, RZ, R206 ;  /* 0x000000ffff967224 */ /* 0x000fe400078e00ce */
[----:B------:R-:W-:Y:S02]  /*4c20*/  IMAD.MOV.U32 R205, RZ, RZ, R23 ;  /* 0x000000ffffcd7224 */ /* 0x000fe400078e0017 */
[----:B------:R-:W-:Y:S02]  /*4c30*/  IMAD.MOV.U32 R206, RZ, RZ, R22 ;  /* 0x000000ffffce7224 */ /* 0x000fe400078e0016 */
[----:B------:R-:W-:Y:S02]  /*4c40*/  IMAD.MOV.U32 R207, RZ, RZ, R21 ;  /* 0x000000ffffcf7224 */ /* 0x000fe400078e0015 */
[----:B------:R-:W-:Y:S02]  /*4c50*/  IMAD.MOV.U32 R209, RZ, RZ, R19 ;  /* 0x000000ffffd17224 */ /* 0x000fe400078e0013 */
        /* <DEDUP_REMOVED lines=13> */
[----:B------:R-:W-:Y:S01]  /*4d30*/  IMAD.MOV.U32 R227, RZ, RZ, R0 ;  /* 0x000000ffffe37224 */ /* 0x000fe200078e0000 */
[----:B------:R-:W-:Y:S02]  /*4d40*/  UIADD3 UR20, UR10, 0x4, URZ ;  /* 0x000000040a147890 */ /* 0x000fe4000fffe03f */
[----:B------:R-:W-:Y:S01]  /*4d50*/  UIADD3 UR22, UR12, 0x4, URZ ;  /* 0x000000040c167890 */ /* 0x000fe2000fffe03f */
[----:B------:R-:W-:Y:S01]  /*4d60*/  UMOV UR21, 0x40000040 ;  /* 0x4000004000157882 */ /* 0x000fe20000000000 */
[----:B------:R-:W-:Y:S01]  /*4d70*/  UMOV UR23, 0x40000040 ;  /* 0x4000004000177882 */ /* 0x000fe20000000000 */
[----:B--2---:R-:W-:-:S06]  /*4d80*/  WARPGROUP.ARRIVE ;  /* 0x00000000000079c5 */ /* 0x004fcc0000000000 */
[----:B------:R-:W-:Y:S03]  /*4d90*/  QGMMA.64x256x32.F32.E4M3.E4M3 R100, gdesc[UR20], R100, gsb0 ;  /* 0x03e00000146479f3 */ /* 0x000fe60008000864 */
        /* <DEDUP_REMOVED lines=160> */
[----:B0-----:R-:W2:Y:S04]  /*57a0*/  LDL.LU.64 R24, [R1] ;  /* 0x0000000001187983 */ /* 0x001ea80000300a00 */
        /* <DEDUP_REMOVED lines=63> */
[----:B------:R-:W-:-:S02]  /*5ba0*/  UIADD3 UR20, UR10, 0x6, URZ ;  /* 0x000000060a147890 */ /* 0x000fc4000fffe03f */
        /* <DEDUP_REMOVED lines=16> */
[----:B------:R-:W-:Y:S01]  /*5cb0*/  STL.64 [R1+0x50], R44 ;  /* 0x0000502c01007387 */ /* 0x000fe20000100a00 */
[----:B------:R-:W-:-:S03]  /*5cc0*/  IMAD.MOV.U32 R2, RZ, RZ, R150 ;  /* 0x000000ffff027224 */ /* 0x000fc600078e0096 */
[----:B------:R-:W-:Y:S01]  /*5cd0*/  STL.64 [R1+0x58], R46 ;  /* 0x0000582e01007387 */ /* 0x000fe20000100a00 */
[----:B------:R-:W-:-:S03]  /*5ce0*/  IMAD.MOV.U32 R0, RZ, RZ, R151 ;  /* 0x000000ffff007224 */ /* 0x000fc600078e0097 */
[----:B------:R-:W-:Y:S01]  /*5cf0*/  STL.64 [R1+0x60], R48 ;  /* 0x0000603001007387 */ /* 0x000fe20000100a00 */
[----:B------:R-:W-:Y:S01]  /*5d00*/  IMAD.MOV.U32 R4, RZ, RZ, R148 ;  /* 0x000000ffff047224 */ /* 0x000fe200078e0094 */
[----:B------:R-:W-:Y:S02]  /*5d10*/  MOV R3, R149 ;  /* 0x0000009500037202 */ /* 0x000fe40000000f00 */
[----:B------:R-:W-:Y:S01]  /*5d20*/  STL.64 [R1+0x68], R50 ;  /* 0x0000683201007387 */ /* 0x000fe20000100a00 */
[----:B------:R-:W-:-:S03]  /*5d30*/  IMAD.MOV.U32 R6, RZ, RZ, R146 ;  /* 0x000000ffff067224 */ /* 0x000fc600078e0092 */
[----:B------:R0:W-:Y:S01]  /*5d40*/  STL [R1+0x70], R52 ;  /* 0x0000703401007387 */ /* 0x0001e20000100800 */
[----:B------:R-:W-:Y:S01]  /*5d50*/  IMAD.MOV.U32 R5, RZ, RZ, R147 ;  /* 0x000000ffff057224 */ /* 0x000fe200078e0093 */
[----:B------:R-:W-:Y:S02]  /*5d60*/  MOV R7, R145 ;  /* 0x0000009100077202 */ /* 0x000fe40000000f00 */
[----:B------:R-:W2:Y:S01]  /*5d70*/  LDL.LU.64 R150, [R1+0xaf8] ;  /* 0x000af80001967983 */ /* 0x000ea20000300a00 */
[----:B------:R-:W-:-:S03]  /*5d80*/  IMAD.MOV.U32 R8, RZ, RZ, R144 ;  /* 0x000000ffff087224 */ /* 0x000fc600078e0090 */
[----:B------:R-:W2:Y:S01]  /*5d90*/  LDL.LU.64 R148, [R1+0xaf0] ;  /* 0x000af00001947983 */ /* 0x000ea20000300a00 */
[----:B------:R-:W-:Y:S01]  /*5da0*/  IMAD.MOV.U32 R10, RZ, RZ, R142 ;  /* 0x000000ffff0a7224 */ /* 0x000fe200078e008e */
[----:B------:R-:W-:Y:S01]  /*5db0*/  MOV R11, R141 ;  /* 0x0000008d000b7202 */ /* 0x000fe20000000f00 */
[----:B------:R-:W-:Y:S01]  /*5dc0*/  IMAD.MOV.U32 R9, RZ, RZ, R143 ;  /* 0x000000ffff097224 */ /* 0x000fe200078e008f */
        /* <DEDUP_REMOVED lines=508> */
[----:B------:R-:W-:Y:S01]  /*7d90*/  MOV R4, R148 ;  /* 0x0000009400047202 */ /* 0x000fe20000000f00 */
[----:B------:R-:W-:Y:S02]  /*7da0*/  IMAD.MOV.U32 R3, RZ, RZ, R149 ;  /* 0x000000ffff037224 */ /* 0x000fe400078e0095 */
        /* <DEDUP_REMOVED lines=140> */
[----:B------:R-:W-:Y:S02]  /*8670*/  IMAD.MOV.U32 R226, RZ, RZ, R54 ;  /* 0x000000ffffe27224 */ /* 0x000fe400078e0036 */
[----:B------:R-:W-:Y:S01]  /*8680*/  IMAD.MOV.U32 R225, RZ, RZ, R55 ;  /* 0x000000ffffe17224 */ /* 0x000fe200078e0037 */
[----:B------:R-:W2:Y:S01]  /*8690*/  LDL.LU.64 R58, [R1+0x6b8] ;  /* 0x0006b800013a7983 */ /* 0x000ea20000300a00 */
[----:B------:R-:W-:-:S03]  /*86a0*/  IMAD.MOV.U32 R227, RZ, RZ, R53 ;  /* 0x000000ffffe37224 */ /* 0x000fc600078e0035 */
        /* <DEDUP_REMOVED lines=95> */
[----:B------:R-:W-:Y:S01]  /*8ca0*/  IMAD.MOV.U32 R142, RZ, RZ, R214 ;  /* 0x000000ffff8e7224 */ /* 0x000fe200078e00d6 */
[----:B------:R-:W-:Y:S01]  /*8cb0*/  MOV R214, R14 ;  /* 0x0000000e00d67202 */ /* 0x000fe20000000f00 */
[----:B------:R-:W-:Y:S02]  /*8cc0*/  IMAD.MOV.U32 R143, RZ, RZ, R213 ;  /* 0x000000ffff8f7224 */ /* 0x000fe400078e00d5 */
[----:B------:R-:W-:Y:S02]  /*8cd0*/  IMAD.MOV.U32 R144, RZ, RZ, R212 ;  /* 0x000000ffff907224 */ /* 0x000fe400078e00d4 */
[----:B------:R-:W-:Y:S01]  /*8ce0*/  IMAD.MOV.U32 R146, RZ, RZ, R210 ;  /* 0x000000ffff927224 */ /* 0x000fe200078e00d2 */
[----:B------:R-:W-:Y:S01]  /*8cf0*/  MOV R210, R18 ;  /* 0x0000001200d27202 */ /* 0x000fe20000000f00 */
[----:B------:R-:W-:Y:S02]  /*8d00*/  IMAD.MOV.U32 R147, RZ, RZ, R209 ;  /* 0x000000ffff937224 */ /* 0x000fe400078e00d1 */
[----:B------:R-:W-:-:S02]  /*8d10*/  IMAD.MOV.U32 R148, RZ, RZ, R208 ;  /* 0x000000ffff947224 */ /* 0x000fc400078e00d0 */
[----:B------:R-:W-:Y:S01]  /*8d20*/  IMAD.MOV.U32 R150, RZ, RZ, R206 ;  /* 0x000000ffff967224 */ /* 0x000fe200078e00ce */
[----:B------:R-:W-:Y:S01]  /*8d30*/  MOV R206, R22 ;  /* 0x0000001600ce7202 */ /* 0x000fe20000000f00 */
        /* <DEDUP_REMOVED lines=376> */
[----:B0-----:R-:W3:Y:S04]  /*a4c0*/  LDL.LU.64 R150, [R1+0x558] ;  /* 0x0005580001967983 */ /* 0x001ee80000300a00 */
        /* <DEDUP_REMOVED lines=25> */
[----:B------:R-:W-:Y:S01]  /*a660*/  UIADD3 UR20, UR10, 0xa06, URZ ;  /* 0x00000a060a147890 */ /* 0x000fe2000fffe03f */
[----:B------:R-:W-:-:S02]  /*a670*/  UMOV UR21, 0x40000040 ;  /* 0x4000004000157882 */ /* 0x000fc40000000000 */
[----:B------:R0:W-:Y:S01]  /*a680*/  STL [R1+0x2f0], RZ ;  /* 0x0002f0ff01007387 */ /* 0x0001e20000100800 */
[----:B------:R-:W-:-:S03]  /*a690*/  ULDC UR10, c[0x0][0x50c] ;  /* 0x00014300000a7ab9 */ /* 0x000fc60000000800 */
        /* <DEDUP_REMOVED lines=39> */
[----:B---3--:R-:W-:-:S06]  /*a910*/  WARPGROUP.ARRIVE ;  /* 0x00000000000079c5 */ /* 0x008fcc0000000000 */
[----:B------:R-:W-:Y:S01]  /*a920*/  QGMMA.64x256x32.F32.E4M3.E4M3 R24, gdesc[UR20], R24, gsb0 ;  /* 0x03e00000141879f3 */ /* 0x000fe20008000818 */
        /* <DEDUP_REMOVED lines=12> */
[----:B------:R-:W-:-:S03]  /*a9f0*/  UISETP.NE.AND UP0, UPT, UR10, 0x8, UPT ;  /* 0x000000080a00788c */ /* 0x000fc6000bf05270 */
[----:B------:R0:W-:Y:S04]  /*aa00*/  STL [R1+0x220], RZ ;  /* 0x000220ff01007387 */ /* 0x0001e80000100800 */
[----:B------:R0:W-:Y:S04]  /*aa10*/  STL [R1+0x21c], RZ ;  /* 0x00021cff01007387 */ /* 0x0001e80000100800 */
[----:B------:R0:W-:Y:S04]  /*aa20*/  STL [R1+0x218], RZ ;  /* 0x000218ff01007387 */ /* 0x0001e80000100800 */
[----:B------:R0:W-:Y:S01]  /*aa30*/  STL [R1+0x214], RZ ;  /* 0x000214ff01007387 */ /* 0x0001e20000100800 */
[----:B------:R-:W-:-:S03]  /*aa40*/  USEL UR20, URZ, 0x1, UP0 ;  /* 0x000000013f147887 */ /* 0x000fc60008000000 */
[----:B------:R0:W-:Y:S04]  /*aa50*/  STL [R1+0x210], RZ ;  /* 0x000210ff01007387 */ /* 0x0001e80000100800 */
[----:B------:R0:W-:Y:S04]  /*aa60*/  STL [R1+0x20c], RZ ;  /* 0x00020cff01007387 */ /* 0x0001e80000100800 */
[----:B------:R0:W-:Y:S04]  /*aa70*/  STL [R1+0x208], RZ ;  /* 0x000208ff01007387 */ /* 0x0001e80000100800 */
[----:B------:R0:W-:Y:S04]  /*aa80*/  STL [R1+0x204], RZ ;  /* 0x000204ff01007387 */ /* 0x0001e80000100800 */
[----:B------:R0:W-:Y:S01]  /*aa90*/  STL [R1+0x200], RZ ;  /* 0x000200ff01007387 */ /* 0x0001e20000100800 */
[----:B------:R-:W-:Y:S01]  /*aaa0*/  ISETP.NE.AND P0, PT, RZ, UR20, PT ;  /* 0x00000014ff007c0c */ /* 0x000fe2000bf05270 */
[----:B------:R-:W-:Y:S01]  /*aab0*/  UMOV UR6, 0x8 ;  /* 0x0000000800067882 */ /* 0x000fe20000000000 */
[----:B------:R-:W-:Y:S01]  /*aac0*/  IMAD.MOV.U32 R0, RZ, RZ, R227 ;  /* 0x000000ffff007224 */ /* 0x000fe200078e00e3 */
[----:B------:R-:W-:-:S02]  /*aad0*/  CS2R R228, SRZ ;  /* 0x0000000000e47805 */ /* 0x000fc4000001ff00 */
[----:B--2---:R-:W-:Y:S02]  /*aae0*/  CS2R R226, SRZ ;  /* 0x0000000000e27805 */ /* 0x004fe4000001ff00 */
[----:B------:R-:W-:Y:S02]  /*aaf0*/  CS2R R224, SRZ ;  /* 0x0000000000e07805 */ /* 0x000fe4000001ff00 */
[----:B------:R-:W-:Y:S02]  /*ab00*/  CS2R R222, SRZ ;  /* 0x0000000000de7805 */ /* 0x000fe4000001ff00 */
[----:B------:R-:W-:Y:S02]  /*ab10*/  CS2R R220, SRZ ;  /* 0x0000000000dc7805 */ /* 0x000fe4000001ff00 */
[----:B------:R-:W-:Y:S02]  /*ab20*/  CS2R R218, SRZ ;  /* 0x0000000000da7805 */ /* 0x000fe4000001ff00 */
[----:B------:R-:W-:-:S02]  /*ab30*/  CS2R R216, SRZ ;  /* 0x0000000000d87805 */ /* 0x000fc4000001ff00 */
[----:B------:R-:W-:Y:S02]  /*ab40*/  CS2R R214, SRZ ;  /* 0x0000000000d67805 */ /* 0x000fe4000001ff00 */
        /* <DEDUP_REMOVED lines=41> */
[----:B------:R-:W-:Y:S01]  /*ade0*/  CS2R R2, SRZ ;  /* 0x0000000000027805 */ /* 0x000fe2000001ff00 */
[----:B------:R-:W-:Y:S02]  /*adf0*/  WARPGROUP.DEPBAR.LE gsb0, 0x0 ;  /* 0x00008000000079c5 */ /* 0x000fe40000010000 */
[----:B0-----:R-:W-:Y:S05]  /*ae00*/  @!P0 BRA `(.L_x_22) ;  /* 0x0000002400588947 */ /* 0x001fea0003800000 */
[----:B------:R-:W2:Y:S04]  /*ae10*/  LDL R2, [R1] ;  /* 0x0000000001027983 */ /* 0x000ea80000100800 */
[----:B------:R-:W3:Y:S04]  /*ae20*/  LDL R3, [R1+0x4] ;  /* 0x0000040001037983 */ /* 0x000ee80000100800 */
[----:B------:R-:W4:Y:S04]  /*ae30*/  LDL R4, [R1+0x8] ;  /* 0x0000080001047983 */ /* 0x000f280000100800 */
[----:B------:R-:W5:Y:S04]  /*ae40*/  LDL R5, [R1+0xc] ;  /* 0x00000c0001057983 */ /* 0x000f680000100800 */
        /* <DEDUP_REMOVED lines=94> */
[----:B------:R0:W-:Y:S04]  /*b430*/  STL [R1+0x500], R123 ;  /* 0x0005007b01007387 */ /* 0x0001e80000100800 */
[----:B0-----:R-:W2:Y:S04]  /*b440*/  LDL R123, [R1+0x188] ;  /* 0x00018800017b7983 */ /* 0x001ea80000100800 */
[----:B------:R0:W-:Y:S04]  /*b450*/  STL [R1+0x4fc], R124 ;  /* 0x0004fc7c01007387 */ /* 0x0001e80000100800 */
[----:B0-----:R-:W3:Y:S04]  /*b460*/  LDL R124, [R1+0x18c] ;  /* 0x00018c00017c7983 */ /* 0x001ee80000100800 */
[----:B------:R0:W-:Y:S04]  /*b470*/  STL [R1+0x4f8], R125 ;  /* 0x0004f87d01007387 */ /* 0x0001e80000100800 */
[----:B0-----:R-:W4:Y:S04]  /*b480*/  LDL R125, [R1+0x190] ;  /* 0x00019000017d7983 */ /* 0x001f280000100800 */
[----:B------:R0:W-:Y:S04]  /*b490*/  STL [R1+0x4f4], R126 ;  /* 0x0004f47e01007387 */ /* 0x0001e80000100800 */
[----:B0-----:R-:W5:Y:S04]  /*b4a0*/  LDL R126, [R1+0x194] ;  /* 0x00019400017e7983 */ /* 0x001f680000100800 */
[----:B------:R0:W-:Y:S04]  /*b4b0*/  STL [R1+0x4f0], R127 ;  /* 0x0004f07f01007387 */ /* 0x0001e80000100800 */
[----:B0-----:R-:W3:Y:S04]  /*b4c0*/  LDL R127, [R1+0x198] ;  /* 0x00019800017f7983 */ /* 0x001ee80000100800 */
        /* <DEDUP_REMOVED lines=47> */
[----:B0-----:R-:W3:Y:S01]  /*b7c0*/  LDL R151, [R1+0x1f8] ;  /* 0x0001f80001977983 */ /* 0x001ee20000100800 */
[----:B----4-:R-:W-:-:S01]  /*b7d0*/  FADD R125, RZ, R125 ;  /* 0x0000007dff7d7221 */ /* 0x010fc20000000000 */
[----:B--2---:R-:W-:Y:S01]  /*b7e0*/  FADD R228, RZ, R123 ;  /* 0x0000007bffe47221 */ /* 0x004fe20000000000 */
[----:B-----5:R-:W-:-:S01]  /*b7f0*/  FADD R126, RZ, R126 ;  /* 0x0000007eff7e7221 */ /* 0x020fc20000000000 */
[----:B------:R-:W2:Y:S01]  /*b800*/  LDL.LU R123, [R1+0x500] ;  /* 0x00050000017b7983 */ /* 0x000ea20000300800 */
[----:B---3--:R-:W-:-:S01]  /*b810*/  FADD R229, RZ, R124 ;  /* 0x0000007cffe57221 */ /* 0x008fc20000000000 */
[----:B------:R-:W-:Y:S01]  /*b820*/  FADD R127, RZ, R127 ;  /* 0x0000007fff7f7221 */ /* 0x000fe20000000000 */
[----:B------:R-:W-:-:S01]  /*b830*/  FADD R0, RZ, R0 ;  /* 0x00000000ff007221 */ /* 0x000fc20000000000 */
[----:B------:R-:W3:Y:S01]  /*b840*/  LDL.LU R124, [R1+0x4fc] ;  /* 0x0004fc00017c7983 */ /* 0x000ee20000300800 */
[----:B------:R-:W-:-:S01]  /*b850*/  FADD R128, RZ, R128 ;  /* 0x00000080ff807221 */ /* 0x000fc20000000000 */
[----:B------:R-:W-:Y:S01]  /*b860*/  FADD R2, RZ, R2 ;  /* 0x00000002ff027221 */ /* 0x000fe20000000000 */
[----:B------:R-:W-:-:S01]  /*b870*/  FADD R3, RZ, R3 ;  /* 0x00000003ff037221 */ /* 0x000fc20000000000 */
[----:B------:R0:W-:Y:S01]  /*b880*/  STL [R1+0x200], R125 ;  /* 0x0002007d01007387 */ /* 0x0001e20000100800 */
[----:B------:R-:W-:-:S01]  /*b890*/  FADD R129, RZ, R129 ;  /* 0x00000081ff817221 */ /* 0x000fc20000000000 */
[----:B------:R-:W-:Y:S01]  /*b8a0*/  FADD R130, RZ, R130 ;  /* 0x00000082ff827221 */ /* 0x000fe20000000000 */
[----:B------:R-:W-:-:S01]  /*b8b0*/  FADD R4, RZ, R4 ;  /* 0x00000004ff047221 */ /* 0x000fc20000000000 */
[----:B------:R-:W-:Y:S01]  /*b8c0*/  FADD R5, RZ, R5 ;  /* 0x00000005ff057221 */ /* 0x000fe20000000000 */
[----:B------:R-:W-:-:S01]  /*b8d0*/  FADD R6, RZ, R6 ;  /* 0x00000006ff067221 */ /* 0x000fc20000000000 */
[----:B------:R-:W-:Y:S01]  /*b8e0*/  FADD R7, RZ, R7 ;  /* 0x00000007ff077221 */ /* 0x000fe20000000000 */
[----:B------:R-:W-:-:S01]  /*b8f0*/  FADD R8, RZ, R8 ;  /* 0x00000008ff087221 */ /* 0x000fc20000000000 */
[----:B------:R-:W-:Y:S01]  /*b900*/  FADD R9, RZ, R9 ;  /* 0x00000009ff097221 */ /* 0x000fe20000000000 */
[----:B------:R-:W-:-:S01]  /*b910*/  FADD R10, RZ, R10 ;  /* 0x0000000aff0a7221 */ /* 0x000fc20000000000 */
[----:B0-----:R-:W4:Y:S01]  /*b920*/  LDL.LU R125, [R1+0x4f8] ;  /* 0x0004f800017d7983 */ /* 0x001f220000300800 */
        /* <DEDUP_REMOVED lines=13> */
[----:B0-----:R-:W5:Y:S01]  /*ba00*/  LDL.LU R126, [R1+0x4f4] ;  /* 0x0004f400017e7983 */ /* 0x001f620000300800 */
        /* <DEDUP_REMOVED lines=98> */
[----:B------:R-:W-:-:S03]  /*c030*/  FADD R227, RZ, R227 ;  /* 0x000000e3ffe37221 */ /* 0x000fc60000000000 */
[----:B------:R0:W-:Y:S01]  /*c040*/  STL [R1+0x224], R134 ;  /* 0x0002248601007387 */ /* 0x0001e20000100800 */
[----:B------:R-:W-:-:S03]  /*c050*/  FADD R139, RZ, R139 ;  /* 0x0000008bff8b7221 */ /* 0x000fc60000000000 */
[----:B0-----:R-:W5:Y:S04]  /*c060*/  LDL.LU R134, [R1+0x4d4] ;  /* 0x0004d40001867983 */ /* 0x001f680000300800 */
        /* <DEDUP_REMOVED lines=36> */
[----:B------:R0:W-:Y:S04]  /*c2b0*/  STL [R1+0x258], R147 ;  /* 0x0002589301007387 */ /* 0x0001e80000100800 */
        /* <DEDUP_REMOVED lines=9> */
[----:B------:R0:W-:Y:S02]  /*c350*/  STL [R1+0x26c], R0 ;  /* 0x00026c0001007387 */ /* 0x0001e40000100800 */
[----:B0-----:R-:W-:-:S05]  /*c360*/  FADD R0, RZ, R24 ;  /* 0x00000018ff007221 */ /* 0x001fca0000000000 */
        /* <DEDUP_REMOVED lines=197> */
[----:B--2---:R-:W-:-:S05]  /*cfc0*/  FADD R0, RZ, R123 ;  /* 0x0000007bff007221 */ /* 0x004fca0000000000 */
[----:B------:R3:W-:Y:S02]  /*cfd0*/  STL [R1+0x3fc], R0 ;  /* 0x0003fc0001007387 */ /* 0x0007e40000100800 */
[----:B---3--:R-:W-:-:S05]  /*cfe0*/  FADD R0, RZ, R124 ;  /* 0x0000007cff007221 */ /* 0x008fca0000000000 */
[----:B------:R4:W-:Y:S02]  /*cff0*/  STL [R1+0x400], R0 ;  /* 0x0004000001007387 */ /* 0x0009e40000100800 */
[----:B----4-:R-:W-:-:S05]  /*d000*/  FADD R0, RZ, R125 ;  /* 0x0000007dff007221 */ /* 0x010fca0000000000 */
[----:B------:R5:W-:Y:S02]  /*d010*/  STL [R1+0x404], R0 ;  /* 0x0004040001007387 */ /* 0x000be40000100800 */
[----:B-----5:R-:W-:-:S05]  /*d020*/  FADD R0, RZ, R126 ;  /* 0x0000007eff007221 */ /* 0x020fca0000000000 */
        /* <DEDUP_REMOVED lines=50> */
[----:B------:R0:W-:Y:S01]  /*d350*/  STL [R1+0x46c], R0 ;  /* 0x00046c0001007387 */ /* 0x0001e20000100800 */
[----:B------:R-:W-:-:S05]  /*d360*/  UMOV UR6, URZ ;  /* 0x0000003f00067c82 */ /* 0x000fca0008000000 */
.L_x_22:
[----:B------:R-:W-:Y:S01]  /*d370*/  UIADD3 UR12, UR5, 0x1, URZ ;  /* 0x00000001050c7890 */ /* 0x000fe2000fffe03f */
[----:B------:R-:W-:-:S03]  /*d380*/  UMOV UR21, 0x1 ;  /* 0x0000000100157882 */ /* 0x000fc60000000000 */
[----:B------:R-:W-:-:S04]  /*d390*/  UISETP.NE.AND UP0, UPT, UR12, 0x2, UPT ;  /* 0x000000020c00788c */ /* 0x000fc8000bf05270 */
[----:B------:R-:W-:Y:S02]  /*d3a0*/  USEL UR15, URZ, 0x1, UP0 ;  /* 0x000000013f0f7887 */ /* 0x000fe40008000000 */
[----:B------:R-:W-:Y:S02]  /*d3b0*/  USEL UR12, UR12, URZ, UP0 ;  /* 0x0000003f0c0c7287 */ /* 0x000fe40008000000 */
[----:B------:R-:W-:-:S12]  /*d3c0*/  ULOP3.LUT UR15, UR4, UR15, URZ, 0x3c, !UPT ;  /* 0x0000000f040f7292 */ /* 0x000fd8000f8e3c3f */
.L_x_17:
[----:B------:R-:W-:-:S04]  /*d3d0*/  UISETP.LT.AND UP0, UPT, UR9, 0x1, UPT ;  /* 0x000000010900788c */ /* 0x000fc8000bf01270 */
[----:B------:R-:W-:-:S04]  /*d3e0*/  USEL UR10, UR9, 0x1, UP0 ;  /* 0x00000001090a7887 */ /* 0x000fc80008000000 */
[----:B------:R-:W-:-:S04]  /*d3f0*/  UIADD3 UR16, UR9, -UR10, URZ ;  /* 0x8000000a09107290 */ /* 0x000fc8000fffe03f */
[----:B------:R-:W-:-:S06]  /*d400*/  UISETP.GE.AND UP0, UPT, UR16, 0x1, UPT ;  /* 0x000000011000788c */ /* 0x000fcc000bf06270 */
[----:B------:R-:W-:-:S13]  /*d410*/  PLOP3.LUT P0, PT, PT, PT, UP0, 0x80, 0x0 ;  /* 0x000000000000781c */ /* 0x000fda0003f0f008 */
[----:B------:R-:W-:Y:S05]  /*d420*/  @!P0 BRA `(.L_x_23) ;  /* 0x000000d800c08947 */ /* 0x000fea0003800000 */
[----:B------:R-:W-:Y:S01]  /*d430*/  UMOV UR10, UR5 ;  /* 0x00000005000a7c82 */ /* 0x000fe20008000000 */
[----:B------:R-:W-:-:S05]  /*d440*/  ULDC UR11, c[0x0][0x50c] ;  /* 0x00014300000b7ab9 */ /* 0x000fca0000000800 */
.L_x_31:
[----:B------:R-:W-:-:S06]  /*d450*/  UISETP.NE.AND UP0, UPT, UR8, 0x3, UPT ;  /* 0x000000030800788c */ /* 0x000fcc000bf05270 */
[----:B------:R-:W-:-:S13]  /*d460*/  PLOP3.LUT P1, PT, PT, PT, UP0, 0x80, 0x0 ;  /* 0x000000000000781c */ /* 0x000fda0003f2f008 */
[----:B-----5:R-:W-:Y:S05]  /*d470*/  @!P1 BRA `(.L_x_24) ;  /* 0x0000000000049947 */ /* 0x020fea0003800000 */
[----:B------:R-:W-:Y:S01]  /*d480*/  BPT.TRAP 0x1 ;  /* 0x000000040000795c */ /* 0x000fe20000300000 */
.L_x_24:
[----:B------:R-:W2:Y:S01]  /*d490*/  S2UR UR22, SR_CgaCtaId ;  /* 0x00000000001679c3 */ /* 0x000ea20000008800 */
[----:B------:R-:W-:Y:S01]  /*d4a0*/  UMOV UR13, 0x400 ;  /* 0x00000400000d7882 */ /* 0x000fe20000000000 */
[----:B0-----:R-:W-:-:S05]  /*d4b0*/  IMAD.U32 R0, RZ, RZ, UR15 ;  /* 0x0000000fff007e24 */ /* 0x001fca000f8e00ff */
[----:B------:R-:W-:Y:S01]  /*d4c0*/  SHF.L.U32 R0, R0, 0x1f, RZ ;  /* 0x0000001f00007819 */ /* 0x000fe200000006ff */
[----:B--2---:R-:W-:-:S04]  /*d4d0*/  ULEA UR13, UR22, UR13, 0x18 ;  /* 0x0000000d160d7291 */ /* 0x004fc8000f8ec03f */
[----:B------:R-:W-:-:S09]  /*d4e0*/  ULEA UR22, UR12, UR13, 0x3 ;  /* 0x0000000d0c167291 */ /* 0x000fd2000f8e183f */
[----:B------:R0:W2:Y:S01]  /*d4f0*/  SYNCS.PHASECHK.TRANS64.TRYWAIT P0, [UR22], R0 ;  /* 0x00000000ff0075a7 */ /* 0x0000a20008000156 */
[----:B------:R-:W-:Y:S05]  /*d500*/  @!P1 BRA `(.L_x_25) ;  /* 0x0000000000049947 */ /* 0x000fea0003800000 */
[----:B------:R-:W-:Y:S01]  /*d510*/  BPT.TRAP 0x1 ;  /* 0x000000040000795c */ /* 0x000fe20000300000 */
.L_x_25:
[----:B--2---:R-:W-:Y:S05]  /*d520*/  @P0 BRA `(.L_x_26) ;  /* 0x0000000000080947 */ /* 0x004fea0003800000 */
[----:B------:R-:W2:Y:S02]  /*d530*/  SYNCS.PHASECHK.TRANS64.TRYWAIT P0, [UR22], R0 ;  /* 0x00000000ff0075a7 */ /* 0x000ea40008000156 */
[----:B--2---:R-:W-:Y:S05]  /*d540*/  @!P0 BRA `(.L_x_27) ;  /* 0x0000025c00a48947 */ /* 0x004fea0003800000 */
.L_x_26:
        /* <DEDUP_REMOVED lines=64> */
[----:B--2---:R-:W2:Y:S04]  /*d950*/  LDL.LU.64 R100, [R1] ;  /* 0x0000000001647983 */ /* 0x004ea80000300a00 */
        /* <DEDUP_REMOVED lines=64> */
[----:B------:R-:W-:Y:S01]  /*dd60*/  UISETP.NE.AND UP0, UPT, UR20, URZ, UPT ;  /* 0x0000003f1400728c */ /* 0x000fe2000bf05270 */
[----:B------:R-:W-:Y:S01]  /*dd70*/  STL [R1+0x6e4], R23 ;  /* 0x0006e41701007387 */ /* 0x000fe20000100800 */
[----:B------:R-:W-:Y:S02]  /*dd80*/  USHF.R.U32.HI UR22, URZ, 0x4, UR22 ;  /* 0x000000043f167899 */ /* 0x000fe40008011616 */
[----:B------:R-:W-:Y:S01]  /*dd90*/  USEL UR21, UR21, URZ, !UP0 ;  /* 0x0000003f15157287 */ /* 0x000fe2000c000000 */
[----:B------:R-:W-:Y:S01]  /*dda0*/  STL [R1+0x6e0], R22 ;  /* 0x0006e01601007387 */ /* 0x000fe20000100800 */
[----:B------:R-:W-:Y:S02]  /*ddb0*/  ULOP3.LUT UR22, UR22, 0x3fff, URZ, 0xc0, !UPT ;  /* 0x00003fff16167892 */ /* 0x000fe4000f8ec03f */
[----:B------:R-:W-:Y:S01]  /*ddc0*/  ULOP3.LUT UR24, UR14, 0x10000, URZ, 0xfc, !UPT ;  /* 0x000100000e187892 */ /* 0x000fe2000f8efc3f */
[----:B------:R-:W-:Y:S01]  /*ddd0*/  STL [R1+0x6dc], R21 ;  /* 0x0006dc1501007387 */ /* 0x000fe20000100800 */
[----:B------:R-:W-:-:S02]  /*dde0*/  ULOP3.LUT UR22, UR22, 0x10000, URZ, 0xfc, !UPT ;  /* 0x0001000016167892 */ /* 0x000fc4000f8efc3f */
[----:B------:R-:W-:Y:S01]  /*ddf0*/  UISETP.NE.U32.AND UP0, UPT, UR21, URZ, UPT ;  /* 0x0000003f1500728c */ /* 0x000fe2000bf05070 */
[----:B------:R-:W-:Y:S01]  /*de00*/  STL [R1+0x6d8], R20 ;  /* 0x0006d81401007387 */ /* 0x000fe20000100800 */
[----:B------:R-:W-:Y:S02]  /*de10*/  UIMAD UR24, UR12, 0xc00, UR24 ;  /* 0x00000c000c1878a4 */ /* 0x000fe4000f8e0218 */
[----:B------:R-:W-:Y:S01]  /*de20*/  ULEA UR25, UR12, UR22, 0xc ;  /* 0x000000160c197291 */ /* 0x000fe2000f8e603f */
[----:B------:R-:W-:Y:S01]  /*de30*/  STL [R1+0x6d4], R19 ;  /* 0x0006d41301007387 */ /* 0x000fe20000100800 */
[----:B------:R-:W-:Y:S01]  /*de40*/  UMOV UR21, 0x40000040 ;  /* 0x4000004000157882 */ /* 0x000fe20000000000 */
[----:B------:R-:W-:Y:S02]  /*de50*/  UMOV UR23, 0x40000040 ;  /* 0x4000004000177882 */ /* 0x000fe40000000000 */
[----:B------:R-:W-:Y:S01]  /*de60*/  UMOV UR20, UR24 ;  /* 0x0000001800147c82 */ /* 0x000fe20008000000 */
[----:B------:R-:W-:Y:S01]  /*de70*/  STL [R1+0x6d0], R18 ;  /* 0x0006d01201007387 */ /* 0x000fe20000100800 */
[----:B------:R-:W-:-:S03]  /*de80*/  UMOV UR22, UR25 ;  /* 0x0000001900167c82 */ /* 0x000fc60008000000 */
[----:B------:R-:W-:Y:S04]  /*de90*/  STL [R1+0x6cc], R17 ;  /* 0x0006cc1101007387 */ /* 0x000fe80000100800 */
        /* <DEDUP_REMOVED lines=14> */
[----:B-----5:R3:W-:Y:S01]  /*df80*/  STL [R1+0x690], R2 ;  /* 0x0006900201007387 */ /* 0x0207e20000100800 */
[----:B--2---:R-:W-:-:S06]  /*df90*/  WARPGROUP.ARRIVE ;  /* 0x00000000000079c5 */ /* 0x004fcc0000000000 */
[----:B------:R-:W-:Y:S03]  /*dfa0*/  QGMMA.64x256x32.F32.E4M3.E4M3 R100, gdesc[UR20], R100, UP0, gsb0 ;  /* 0x03e00000146479f3 */ /* 0x000fe6000b800864 */
[----:B------:R-:W-:Y:S02]  /*dfb0*/  WARPGROUP.DEPBAR.LE gsb0, 0x0 ;  /* 0x00008000000079c5 */ /* 0x000fe40000010000 */
[----:B------:R-:W-:Y:S01]  /*dfc0*/  STL.64 [R1], R100 ;  /* 0x0000006401007387 */ /* 0x000fe20000100a00 */
[----:B---3--:R-:W-:Y:S01]  /*dfd0*/  IMAD.MOV.U32 R2, RZ, RZ, R226 ;  /* 0x000000ffff027224 */ /* 0x008fe200078e00e2 */
[----:B------:R-:W-:Y:S01]  /*dfe0*/  MOV R3, R225 ;  /* 0x000000e100037202 */ /* 0x000fe20000000f00 */
[----:B0-----:R-:W-:Y:S01]  /*dff0*/  IMAD.MOV.U32 R0, RZ, RZ, R227 ;  /* 0x000000ffff007224 */ /* 0x001fe200078e00e3 */
        /* <DEDUP_REMOVED lines=21> */
[----:B------:R-:W-:-:S02]  /*e150*/  IMAD.MOV.U32 R18, RZ, RZ, R210 ;  /* 0x000000ffff127224 */ /* 0x000fc400078e00d2 */
[----:B------:R-:W-:Y:S01]  /*e160*/  IMAD.MOV.U32 R17, RZ, RZ, R211 ;  /* 0x000000ffff117224 */ /* 0x000fe200078e00d3 */
[----:B------:R-:W-:Y:S01]  /*e170*/  STL.64 [R1+0x38], R114 ;  /* 0x0000387201007387 */ /* 0x000fe20000100a00 */
[----:B------:R-:W-:Y:S02]  /*e180*/  IMAD.MOV.U32 R20, RZ, RZ, R208 ;  /* 0x000000ffff147224 */ /* 0x000fe400078e00d0 */
[----:B------:R-:W-:Y:S01]  /*e190*/  IMAD.MOV.U32 R22, RZ, RZ, R206 ;  /* 0x000000ffff167224 */ /* 0x000fe200078e00ce */
[----:B------:R-:W-:Y:S01]  /*e1a0*/  STL.64 [R1+0x40], R116 ;  /* 0x0000407401007387 */ /* 0x000fe20000100a00 */
[----:B------:R-:W-:-:S03]  /*e1b0*/  IMAD.MOV.U32 R21, RZ, RZ, R207 ;  /* 0x000000ffff157224 */ /* 0x000fc600078e00cf */
        /* <DEDUP_REMOVED lines=43> */
[----:B------:R0:W-:Y:S04]  /*e470*/  STL [R1+0x1a0], R204 ;  /* 0x0001a0cc01007387 */ /* 0x0001e80000100800 */
[----:B------:R-:W2:Y:S04]  /*e480*/  LDL.LU.64 R226, [R1+0x14e0] ;  /* 0x0014e00001e27983 */ /* 0x000ea80000300a00 */
[----:B------:R-:W3:Y:S04]  /*e490*/  LDL.LU.64 R224, [R1+0x14d8] ;  /* 0x0014d80001e07983 */ /* 0x000ee80000300a00 */
[----:B------:R-:W4:Y:S04]  /*e4a0*/  LDL.LU.64 R222, [R1+0x14d0] ;  /* 0x0014d00001de7983 */ /* 0x000f280000300a00 */
        /* <DEDUP_REMOVED lines=8> */
[----:B0-----:R-:W4:Y:S04]  /*e530*/  LDL.LU.64 R204, [R1+0x1488] ;  /* 0x0014880001cc7983 */ /* 0x001f280000300a00 */
        /* <DEDUP_REMOVED lines=51> */
[----:B------:R-:W4:Y:S01]  /*e870*/  LDL.LU.64 R100, [R1+0x12e8] ;  /* 0x0012e80001647983 */ /* 0x000f220000300a00 */
[----:B------:R-:W-:Y:S01]  /*e880*/  UIADD3 UR20, UR24, 0x400, URZ ;  /* 0x0000040018147890 */ /* 0x000fe2000fffe03f */
[----:B------:R-:W-:-:S02]  /*e890*/  UMOV UR21, 0x40000040 ;  /* 0x4000004000157882 */ /* 0x000fc40000000000 */
[----:B--2---:R-:W-:Y:S04]  /*e8a0*/  STL.64 [R1+0x12e0], R226 ;  /* 0x0012e0e201007387 */ /* 0x004fe80000100a00 */
[----:B---3--:R-:W-:Y:S04]  /*e8b0*/  STL.64 [R1+0x12d8], R224 ;  /* 0x0012d8e001007387 */ /* 0x008fe80000100a00 */
[----:B----4-:R-:W-:Y:S04]  /*e8c0*/  STL.64 [R1+0x12d0], R222 ;  /* 0x0012d0de01007387 */ /* 0x010fe80000100a00 */
        /* <DEDUP_REMOVED lines=35> */
[----:B------:R-:W-:-:S06]  /*eb00*/  WARPGROUP.ARRIVE ;  /* 0x00000000000079c5 */ /* 0x000fcc0000000000 */
[----:B------:R-:W-:Y:S03]  /*eb10*/  QGMMA.64x256x32.F32.E4M3.E4M3 R24, gdesc[UR20], R24, UP0, gsb0 ;  /* 0x03e00000141879f3 */ /* 0x000fe6000b800818 */
        /* <DEDUP_REMOVED lines=145> */
[----:B------:R-:W-:Y:S01]  /*f430*/  UIADD3 UR20, UR24, 0x2, URZ ;  /* 0x0000000218147890 */ /* 0x000fe2000fffe03f */
[----:B------:R-:W-:Y:S01]  /*f440*/  IMAD.MOV.U32 R215, RZ, RZ, R13 ;  /* 0x000000ffffd77224 */ /* 0x000fe200078e000d */
[----:B------:R-:W-:Y:S01]  /*f450*/  UIADD3 UR22, UR25, 0x2, URZ ;  /* 0x0000000219167890 */ /* 0x000fe2000fffe03f */
[----:B------:R-:W-:Y:S01]  /*f460*/  IMAD.MOV.U32 R216, RZ, RZ, R12 ;  /* 0x000000ffffd87224 */ /* 0x000fe200078e000c */
[----:B------:R-:W-:Y:S01]  /*f470*/  UMOV UR21, 0x40000040 ;  /* 0x4000004000157882 */ /* 0x000fe20000000000 */
[----:B------:R-:W-:Y:S01]  /*f480*/  IMAD.MOV.U32 R217, RZ, RZ, R11 ;  /* 0x000000ffffd97224 */ /* 0x000fe200078e000b */
[----:B------:R-:W-:Y:S01]  /*f490*/  UMOV UR23, 0x40000040 ;  /* 0x4000004000177882 */ /* 0x000fe20000000000 */
[----:B------:R-:W-:-:S02]  /*f4a0*/  IMAD.MOV.U32 R219, RZ, RZ, R9 ;  /* 0x000000ffffdb7224 */ /* 0x000fc400078e0009 */
[----:B------:R-:W-:Y:S02]  /*f4b0*/  IMAD.MOV.U32 R220, RZ, RZ, R8 ;  /* 0x000000ffffdc7224 */ /* 0x000fe400078e0008 */
[----:B------:R-:W-:Y:S02]  /*f4c0*/  IMAD.MOV.U32 R221, RZ, RZ, R7 ;  /* 0x000000ffffdd7224 */ /* 0x000fe400078e0007 */
[----:B------:R-:W-:Y:S02]  /*f4d0*/  IMAD.MOV.U32 R223, RZ, RZ, R5 ;  /* 0x000000ffffdf7224 */ /* 0x000fe400078e0005 */
[----:B------:R-:W-:Y:S02]  /*f4e0*/  IMAD.MOV.U32 R224, RZ, RZ, R4 ;  /* 0x000000ffffe07224 */ /* 0x000fe400078e0004 */
[----:B------:R-:W-:Y:S02]  /*f4f0*/  IMAD.MOV.U32 R225, RZ, RZ, R3 ;  /* 0x000000ffffe17224 */ /* 0x000fe400078e0003 */
[----:B------:R-:W-:-:S06]  /*f500*/  IMAD.MOV.U32 R227, RZ, RZ, R0 ;  /* 0x000000ffffe37224 */ /* 0x000fcc00078e0000 */
        /* <DEDUP_REMOVED lines=67> */
[----:B0-----:R-:W2:Y:S04]  /*f940*/  LDL.LU.64 R226, [R1+0x12e0] ;  /* 0x0012e00001e27983 */ /* 0x001ea80000300a00 */
        /* <DEDUP_REMOVED lines=203> */
[----:B------:R-:W-:Y:S01]  /*10600*/  STL.64 [R1], R100 ;  /* 0x0000006401007387 */ /* 0x000fe20000100a00 */
        /* <DEDUP_REMOVED lines=1559> */
[----:B------:R-:W-:Y:S01]  /*16780*/  IMAD.MOV.U32 R227, RZ, RZ, R0 ;  /* 0x000000ffffe37224 */ /* 0x000fe200078e0000 */
[----:B------:R-:W-:Y:S01]  /*16790*/  UIADD3 UR20, UR24, 0x606, URZ ;  /* 0x0000060618147890 */ /* 0x000fe2000fffe03f */
[----:B------:R0:W5:Y:S01]  /*167a0*/  LDL.LU R23, [R1+0x6e4] ;  /* 0x0006e40001177983 */ /* 0x0001620000300800 */
[----:B------:R-:W-:Y:S01]  /*167b0*/  UIADD3 UR22, UR25, 0x806, URZ ;  /* 0x0000080619167890 */ /* 0x000fe2000fffe03f */
[----:B------:R-:W-:Y:S01]  /*167c0*/  UMOV UR21, 0x40000040 ;  /* 0x4000004000157882 */ /* 0x000fe20000000000 */
[----:B------:R-:W-:Y:S01]  /*167d0*/  UMOV UR23, 0x40000040 ;  /* 0x4000004000177882 */ /* 0x000fe20000000000 */
[----:B------:R0:W5:Y:S04]  /*167e0*/  LDL.LU R22, [R1+0x6e0] ;  /* 0x0006e00001167983 */ /* 0x0001680000300800 */
        /* <DEDUP_REMOVED lines=19> */
[----:B------:R0:W5:Y:S01]  /*16920*/  LDL.LU R2, [R1+0x690] ;  /* 0x0006900001027983 */ /* 0x0001620000300800 */
        /* <DEDUP_REMOVED lines=67> */
[----:B--2---:R0:W5:Y:S04]  /*16d60*/  LDL.LU.64 R226, [R1+0x688] ;  /* 0x0006880001e27983 */ /* 0x0041680000300a00 */
[----:B------:R0:W5:Y:S04]  /*16d70*/  LDL.LU.64 R224, [R1+0x680] ;  /* 0x0006800001e07983 */ /* 0x0001680000300a00 */
        /* <DEDUP_REMOVED lines=64> */
[----:B------:R-:W-:-:S04]  /*17180*/  UIADD3 UR6, UR6, 0x8, URZ ;  /* 0x0000000806067890 */ /* 0x000fc8000fffe03f */
[----:B------:R-:W-:Y:S01]  /*17190*/  UISETP.NE.AND UP0, UPT, UR6, UR11, UPT ;  /* 0x0000000b0600728c */ /* 0x000fe2000bf05270 */
[----:B--2---:R-:W-:-:S06]  /*171a0*/  WARPGROUP.ARRIVE ;  /* 0x00000000000079c5 */ /* 0x004fcc0000000000 */
[----:B------:R-:W-:Y:S01]  /*171b0*/  QGMMA.64x256x32.F32.E4M3.E4M3 R24, gdesc[UR20], R24, gsb0 ;  /* 0x03e00000141879f3 */ /* 0x000fe20008000818 */
[----:B------:R-:W-:-:S06]  /*171c0*/  USEL UR20, URZ, 0x1, UP0 ;  /* 0x000000013f147887 */ /* 0x000fcc0008000000 */
[----:B------:R-:W-:Y:S01]  /*171d0*/  ISETP.NE.AND P0, PT, RZ, UR20, PT ;  /* 0x00000014ff007c0c */ /* 0x000fe2000bf05270 */
[----:B------:R-:W-:-:S12]  /*171e0*/  WARPGROUP.DEPBAR.LE gsb0, 0x0 ;  /* 0x00008000000079c5 */ /* 0x000fd80000010000 */
[----:B0-----:R-:W-:Y:S05]  /*171f0*/  @!P0 BRA `(.L_x_28) ;  /* 0x0000003800d48947 */ /* 0x001fea0003800000 */
[----:B------:R0:W-:Y:S04]  /*17200*/  STL [R1+0x684], R26 ;  /* 0x0006841a01007387 */ /* 0x0001e80000100800 */
[----:B0-----:R-:W2:Y:S04]  /*17210*/  LDL R26, [R1] ;  /* 0x00000000011a7983 */ /* 0x001ea80000100800 */
[----:B------:R0:W-:Y:S04]  /*17220*/  STL [R1+0x680], R27 ;  /* 0x0006801b01007387 */ /* 0x0001e80000100800 */
[----:B0-----:R-:W3:Y:S04]  /*17230*/  LDL R27, [R1+0x4] ;  /* 0x00000400011b7983 */ /* 0x001ee80000100800 */
[----:B------:R0:W-:Y:S04]  /*17240*/  STL [R1+0x67c], R28 ;  /* 0x00067c1c01007387 */ /* 0x0001e80000100800 */
[----:B0-----:R-:W4:Y:S04]  /*17250*/  LDL R28, [R1+0x8] ;  /* 0x00000800011c7983 */ /* 0x001f280000100800 */
        /* <DEDUP_REMOVED lines=180> */
[----:B------:R-:W4:Y:S04]  /*17da0*/  LDL.LU R0, [R1+0x20c] ;  /* 0x00020c0001007983 */ /* 0x000f280000300800 */
[----:B------:R0:W-:Y:S04]  /*17db0*/  STL [R1+0x510], R119 ;  /* 0x0005107701007387 */ /* 0x0001e80000100800 */
[----:B0-----:R-:W4:Y:S04]  /*17dc0*/  LDL R119, [R1+0x1ac] ;  /* 0x0001ac0001777983 */ /* 0x001f280000100800 */
[----:B------:R0:W-:Y:S04]  /*17dd0*/  STL [R1+0x50c], R120 ;  /* 0x00050c7801007387 */ /* 0x0001e80000100800 */
[----:B0-----:R-:W4:Y:S04]  /*17de0*/  LDL.LU R120, [R1+0x218] ;  /* 0x0002180001787983 */ /* 0x001f280000300800 */
[----:B------:R0:W-:Y:S04]  /*17df0*/  STL [R1+0x508], R121 ;  /* 0x0005087901007387 */ /* 0x0001e80000100800 */
[----:B0-----:R-:W4:Y:S04]  /*17e00*/  LDL R121, [R1+0x1b0] ;  /* 0x0001b00001797983 */ /* 0x001f280000100800 */
[----:B------:R0:W-:Y:S04]  /*17e10*/  STL [R1+0x504], R122 ;  /* 0x0005047a01007387 */ /* 0x0001e80000100800 */
[----:B0-----:R-:W4:Y:S04]  /*17e20*/  LDL R122, [R1+0x1a8] ;  /* 0x0001a800017a7983 */ /* 0x001f280000100800 */
        /* <DEDUP_REMOVED lines=55> */
[----:B0-----:R-:W4:Y:S01]  /*181a0*/  LDL R150, [R1+0x178] ;  /* 0x0001780001967983 */ /* 0x001f220000100800 */
[----:B--2--5:R-:W-:-:S01]  /*181b0*/  FADD R2, R26, R2 ;  /* 0x000000021a027221 */ /* 0x024fc20000000000 */
[----:B---3--:R-:W-:-:S02]  /*181c0*/  FADD R3, R27, R3 ;  /* 0x000000031b037221 */ /* 0x008fc40000000000 */
[----:B------:R0:W-:Y:S01]  /*181d0*/  STL [R1+0x490], R151 ;  /* 0x0004909701007387 */ /* 0x0001e20000100800 */
[----:B----4-:R-:W-:-:S01]  /*181e0*/  FADD R4, R28, R4 ;  /* 0x000000041c047221 */ /* 0x010fc20000000000 */
[----:B------:R-:W-:Y:S01]  /*181f0*/  FADD R5, R29, R5 ;  /* 0x000000051d057221 */ /* 0x000fe20000000000 */
[----:B------:R-:W-:-:S01]  /*18200*/  FADD R6, R30, R6 ;  /* 0x000000061e067221 */ /* 0x000fc20000000000 */
[----:B------:R-:W-:Y:S01]  /*18210*/  FADD R7, R31, R7 ;  /* 0x000000071f077221 */ /* 0x000fe20000000000 */
[----:B0-----:R-:W2:Y:S04]  /*18220*/  LDL R151, [R1+0x174] ;  /* 0x0001740001977983 */ /* 0x001ea80000100800 */
[----:B------:R-:W3:Y:S04]  /*18230*/  LDL.LU R26, [R1+0x684] ;  /* 0x00068400011a7983 */ /* 0x000ee80000300800 */
[----:B------:R-:W4:Y:S01]  /*18240*/  LDL.LU R27, [R1+0x680] ;  /* 0x00068000011b7983 */ /* 0x000f220000300800 */
[----:B------:R-:W-:-:S03]  /*18250*/  FADD R8, R32, R8 ;  /* 0x0000000820087221 */ /* 0x000fc60000000000 */
        /* <DEDUP_REMOVED lines=169> */
[----:B------:R-:W-:-:S01]  /*18cf0*/  FADD R220, R116, R220 ;  /* 0x000000dc74dc7221 */ /* 0x000fc20000000000 */
[----:B------:R-:W-:Y:S02]  /*18d00*/  FADD R0, R131, R0 ;  /* 0x0000000083007221 */ /* 0x000fe40000000000 */
[----:B------:R-:W4:Y:S01]  /*18d10*/  LDL.LU R113, [R1+0x528] ;  /* 0x0005280001717983 */ /* 0x000f220000300800 */
[----:B------:R-:W-:-:S01]  /*18d20*/  FADD R221, R117, R221 ;  /* 0x000000dd75dd7221 */ /* 0x000fc20000000000 */
[----:B------:R-:W-:Y:S02]  /*18d30*/  FADD R135, R137, R135 ;  /* 0x0000008789877221 */ /* 0x000fe40000000000 */
[----:B------:R-:W4:Y:S01]  /*18d40*/  LDL.LU R114, [R1+0x524] ;  /* 0x0005240001727983 */ /* 0x000f220000300800 */
[----:B------:R-:W-:-:S03]  /*18d50*/  FADD R222, R118, R222 ;  /* 0x000000de76de7221 */ /* 0x000fc60000000000 */
[----:B------:R-:W4:Y:S01]  /*18d60*/  LDL.LU R115, [R1+0x520] ;  /* 0x0005200001737983 */ /* 0x000f220000300800 */
[----:B------:R-:W-:-:S03]  /*18d70*/  FADD R132, R134, R132 ;  /* 0x0000008486847221 */ /* 0x000fc60000000000 */
[----:B------:R-:W4:Y:S04]  /*18d80*/  LDL.LU R116, [R1+0x51c] ;  /* 0x00051c0001747983 */ /* 0x000f280000300800 */
[----:B------:R-:W4:Y:S01]  /*18d90*/  LDL.LU R117, [R1+0x518] ;  /* 0x0005180001757983 */ /* 0x000f220000300800 */
[----:B------:R-:W-:-:S03]  /*18da0*/  FADD R128, R130, R128 ;  /* 0x0000008082807221 */ /* 0x000fc60000000000 */
[----:B------:R-:W4:Y:S01]  /*18db0*/  LDL.LU R118, [R1+0x514] ;  /* 0x0005140001767983 */ /* 0x000f220000300800 */
[----:B------:R-:W-:-:S01]  /*18dc0*/  FADD R120, R122, R120 ;  /* 0x000000787a787221 */ /* 0x000fc20000000000 */
[----:B------:R-:W-:Y:S01]  /*18dd0*/  FADD R124, R126, R124 ;  /* 0x0000007c7e7c7221 */ /* 0x000fe20000000000 */
[----:B------:R-:W-:-:S01]  /*18de0*/  FADD R224, R150, R224 ;  /* 0x000000e096e07221 */ /* 0x000fc20000000000 */
[----:B------:R-:W-:Y:S01]  /*18df0*/  STL [R1+0x200], R139 ;  /* 0x0002008b01007387 */ /* 0x000fe20000100800 */
[----:B------:R-:W-:-:S01]  /*18e00*/  FADD R227, R146, R227 ;  /* 0x000000e392e37221 */ /* 0x000fc20000000000 */
[----:B------:R-:W-:Y:S01]  /*18e10*/  FADD R229, R143, R229 ;  /* 0x000000e58fe57221 */ /* 0x000fe20000000000 */
[----:B--2---:R-:W-:-:S01]  /*18e20*/  FADD R223, R151, R223 ;  /* 0x000000df97df7221 */ /* 0x004fc20000000000 */
[----:B------:R0:W-:Y:S01]  /*18e30*/  STL [R1+0x20c], R0 ;  /* 0x00020c0001007387 */ /* 0x0001e20000100800 */
[----:B------:R-:W-:-:S01]  /*18e40*/  FADD R225, R149, R225 ;  /* 0x000000e195e17221 */ /* 0x000fc20000000000 */
[----:B------:R-:W-:Y:S01]  /*18e50*/  FADD R226, R147, R226 ;  /* 0x000000e293e27221 */ /* 0x000fe20000000000 */
[----:B------:R-:W-:-:S01]  /*18e60*/  FADD R228, R145, R228 ;  /* 0x000000e491e47221 */ /* 0x000fc20000000000 */
[----:B------:R2:W-:Y:S04]  /*18e70*/  STL [R1+0x204], R135 ;  /* 0x0002048701007387 */ /* 0x0005e80000100800 */
[----:B0-----:R-:W3:Y:S04]  /*18e80*/  LDL.LU R0, [R1+0x24c] ;  /* 0x00024c0001007983 */ /* 0x001ee80000300800 */
[----:B------:R-:W-:Y:S04]  /*18e90*/  STL [R1+0x208], R132 ;  /* 0x0002088401007387 */ /* 0x000fe80000100800 */
[----:B------:R-:W4:Y:S04]  /*18ea0*/  LDL.LU R131, [R1+0x248] ;  /* 0x0002480001837983 */ /* 0x000f280000300800 */
[----:B--2---:R-:W2:Y:S04]  /*18eb0*/  LDL.LU R135, [R1+0x244] ;  /* 0x0002440001877983 */ /* 0x004ea80000300800 */
[----:B------:R-:W-:Y:S04]  /*18ec0*/  STL [R1+0x210], R128 ;  /* 0x0002108001007387 */ /* 0x000fe80000100800 */
[----:B------:R0:W-:Y:S04]  /*18ed0*/  STL [R1+0x218], R120 ;  /* 0x0002187801007387 */ /* 0x0001e80000100800 */
[----:B------:R1:W-:Y:S04]  /*18ee0*/  STL [R1+0x214], R124 ;  /* 0x0002147c01007387 */ /* 0x0003e80000100800 */
[----:B0-----:R-:W2:Y:S04]  /*18ef0*/  LDL.LU R120, [R1+0x21c] ;  /* 0x00021c0001787983 */ /* 0x001ea80000300800 */
[----:B------:R-:W2:Y:S04]  /*18f00*/  LDL.LU R122, [R1+0x220] ;  /* 0x00022000017a7983 */ /* 0x000ea80000300800 */
[----:B-1----:R-:W2:Y:S04]  /*18f10*/  LDL.LU R124, [R1+0x224] ;  /* 0x00022400017c7983 */ /* 0x002ea80000300800 */
[----:B------:R-:W2:Y:S04]  /*18f20*/  LDL.LU R126, [R1+0x228] ;  /* 0x00022800017e7983 */ /* 0x000ea80000300800 */
[----:B------:R-:W2:Y:S04]  /*18f30*/  LDL.LU R150, [R1+0x22c] ;  /* 0x00022c0001967983 */ /* 0x000ea80000300800 */
[----:B------:R-:W2:Y:S04]  /*18f40*/  LDL.LU R146, [R1+0x230] ;  /* 0x0002300001927983 */ /* 0x000ea80000300800 */
[----:B------:R-:W2:Y:S04]  /*18f50*/  LDL.LU R143, [R1+0x234] ;  /* 0x00023400018f7983 */ /* 0x000ea80000300800 */
[----:B------:R-:W2:Y:S04]  /*18f60*/  LDL.LU R141, [R1+0x238] ;  /* 0x00023800018d7983 */ /* 0x000ea80000300800 */
[----:B------:R-:W2:Y:S04]  /*18f70*/  LDL.LU R139, [R1+0x23c] ;  /* 0x00023c00018b7983 */ /* 0x000ea80000300800 */
[----:B------:R-:W2:Y:S04]  /*18f80*/  LDL.LU R137, [R1+0x240] ;  /* 0x0002400001897983 */ /* 0x000ea80000300800 */
[----:B------:R-:W2:Y:S04]  /*18f90*/  LDL R128, [R1+0x1e0] ;  /* 0x0001e00001807983 */ /* 0x000ea80000100800 */
[----:B------:R-:W2:Y:S04]  /*18fa0*/  LDL R130, [R1+0x1e4] ;  /* 0x0001e40001827983 */ /* 0x000ea80000100800 */
[----:B------:R-:W2:Y:S04]  /*18fb0*/  LDL R132, [R1+0x1e8] ;  /* 0x0001e80001847983 */ /* 0x000ea80000100800 */
[----:B------:R-:W2:Y:S04]  /*18fc0*/  LDL R134, [R1+0x1ec] ;  /* 0x0001ec0001867983 */ /* 0x000ea80000100800 */
[----:B------:R-:W2:Y:S04]  /*18fd0*/  LDL R151, [R1+0x1f0] ;  /* 0x0001f00001977983 */ /* 0x000ea80000100800 */
[----:B------:R-:W2:Y:S04]  /*18fe0*/  LDL R149, [R1+0x1f4] ;  /* 0x0001f40001957983 */ /* 0x000ea80000100800 */
[----:B------:R-:W2:Y:S04]  /*18ff0*/  LDL R147, [R1+0x1f8] ;  /* 0x0001f80001937983 */ /* 0x000ea80000100800 */
[----:B------:R-:W2:Y:S01]  /*19000*/  LDL R145, [R1+0x1fc] ;  /* 0x0001fc0001917983 */ /* 0x000ea20000100800 */
[----:B---3--:R-:W-:-:S01]  /*19010*/  FADD R0, R129, R0 ;  /* 0x0000000081007221 */ /* 0x008fc20000000000 */
[----:B----4-:R-:W-:Y:S01]  /*19020*/  FADD R131, R133, R131 ;  /* 0x0000008385837221 */ /* 0x010fe20000000000 */
[----:B--2---:R-:W-:-:S02]  /*19030*/  FADD R120, R119, R120 ;  /* 0x0000007877787221 */ /* 0x004fc40000000000 */
[----:B------:R-:W2:Y:S01]  /*19040*/  LDL.LU R119, [R1+0x510] ;  /* 0x0005100001777983 */ /* 0x000ea20000300800 */
[----:B------:R-:W-:-:S03]  /*19050*/  FADD R122, R121, R122 ;  /* 0x0000007a797a7221 */ /* 0x000fc60000000000 */
[----:B------:R0:W-:Y:S01]  /*19060*/  STL [R1+0x21c], R120 ;  /* 0x00021c7801007387 */ /* 0x0001e20000100800 */
[----:B------:R-:W-:-:S01]  /*19070*/  FADD R124, R123, R124 ;  /* 0x0000007c7b7c7221 */ /* 0x000fc20000000000 */
[----:B------:R-:W-:Y:S02]  /*19080*/  FADD R126, R125, R126 ;  /* 0x0000007e7d7e7221 */ /* 0x000fe40000000000 */
[----:B0-----:R-:W3:Y:S04]  /*19090*/  LDL.LU R120, [R1+0x50c] ;  /* 0x00050c0001787983 */ /* 0x001ee80000300800 */
[----:B------:R-:W4:Y:S04]  /*190a0*/  LDL.LU R121, [R1+0x508] ;  /* 0x0005080001797983 */ /* 0x000f280000300800 */
[----:B------:R0:W-:Y:S01]  /*190b0*/  STL [R1+0x220], R122 ;  /* 0x0002207a01007387 */ /* 0x0001e20000100800 */
[----:B------:R-:W-:-:S01]  /*190c0*/  FADD R150, R127, R150 ;  /* 0x000000967f967221 */ /* 0x000fc20000000000 */
[----:B------:R-:W-:Y:S01]  /*190d0*/  FADD R146, R148, R146 ;  /* 0x0000009294927221 */ /* 0x000fe20000000000 */
[----:B------:R-:W-:-:S01]  /*190e0*/  FADD R143, R144, R143 ;  /* 0x0000008f908f7221 */ /* 0x000fc20000000000 */
[----:B------:R-:W-:Y:S01]  /*190f0*/  FADD R141, R142, R141 ;  /* 0x0000008d8e8d7221 */ /* 0x000fe20000000000 */
[----:B0-----:R-:W4:Y:S04]  /*19100*/  LDL.LU R122, [R1+0x504] ;  /* 0x00050400017a7983 */ /* 0x001f280000300800 */
[----:B------:R-:W4:Y:S04]  /*19110*/  LDL.LU R123, [R1+0x500] ;  /* 0x00050000017b7983 */ /* 0x000f280000300800 */
[----:B------:R0:W-:Y:S01]  /*19120*/  STL [R1+0x224], R124 ;  /* 0x0002247c01007387 */ /* 0x0001e20000100800 */
[----:B------:R-:W-:-:S01]  /*19130*/  FADD R139, R140, R139 ;  /* 0x0000008b8c8b7221 */ /* 0x000fc20000000000 */
[----:B------:R-:W-:Y:S01]  /*19140*/  FADD R137, R138, R137 ;  /* 0x000000898a897221 */ /* 0x000fe20000000000 */
[----:B------:R-:W-:-:S01]  /*19150*/  FADD R135, R136, R135 ;  /* 0x0000008788877221 */ /* 0x000fc20000000000 */
[----:B0-----:R-:W4:Y:S04]  /*19160*/  LDL.LU R124, [R1+0x4fc] ;  /* 0x0004fc00017c7983 */ /* 0x001f280000300800 */
[----:B------:R-:W4:Y:S04]  /*19170*/  LDL.LU R125, [R1+0x4f8] ;  /* 0x0004f800017d7983 */ /* 0x000f280000300800 */
[----:B------:R0:W-:Y:S04]  /*19180*/  STL [R1+0x228], R126 ;  /* 0x0002287e01007387 */ /* 0x0001e80000100800 */
[----:B0-----:R-:W4:Y:S04]  /*19190*/  LDL.LU R126, [R1+0x4f4] ;  /* 0x0004f400017e7983 */ /* 0x001f280000300800 */
[----:B------:R-:W4:Y:S04]  /*191a0*/  LDL.LU R127, [R1+0x4f0] ;  /* 0x0004f000017f7983 */ /* 0x000f280000300800 */
[----:B------:R-:W-:Y:S04]  /*191b0*/  STL [R1+0x22c], R150 ;  /* 0x00022c9601007387 */ /* 0x000fe80000100800 */
[----:B------:R-:W-:Y:S04]  /*191c0*/  STL [R1+0x230], R146 ;  /* 0x0002309201007387 */ /* 0x000fe80000100800 */
[----:B------:R-:W-:Y:S04]  /*191d0*/  STL [R1+0x234], R143 ;  /* 0x0002348f01007387 */ /* 0x000fe80000100800 */
[----:B------:R-:W-:Y:S04]  /*191e0*/  STL [R1+0x238], R141 ;  /* 0x0002388d01007387 */ /* 0x000fe80000100800 */
[----:B------:R-:W-:Y:S04]  /*191f0*/  STL [R1+0x23c], R139 ;  /* 0x00023c8b01007387 */ /* 0x000fe80000100800 */
[----:B------:R-:W-:Y:S04]  /*19200*/  STL [R1+0x240], R137 ;  /* 0x0002408901007387 */ /* 0x000fe80000100800 */
[----:B------:R-:W2:Y:S04]  /*19210*/  LDL.LU R129, [R1+0x250] ;  /* 0x0002500001817983 */ /* 0x000ea80000300800 */
[----:B------:R-:W-:Y:S04]  /*19220*/  STL [R1+0x244], R135 ;  /* 0x0002448701007387 */ /* 0x000fe80000100800 */
[----:B------:R0:W-:Y:S04]  /*19230*/  STL [R1+0x248], R131 ;  /* 0x0002488301007387 */ /* 0x0001e80000100800 */
[----:B0-----:R-:W3:Y:S04]  /*19240*/  LDL.LU R131, [R1+0x254] ;  /* 0x0002540001837983 */ /* 0x001ee80000300800 */
[----:B------:R-:W4:Y:S04]  /*19250*/  LDL.LU R133, [R1+0x258] ;  /* 0x0002580001857983 */ /* 0x000f280000300800 */
[----:B------:R0:W-:Y:S04]  /*19260*/  STL [R1+0x24c], R0 ;  /* 0x00024c0001007387 */ /* 0x0001e80000100800 */
[----:B------:R-:W4:Y:S04]  /*19270*/  LDL.LU R135, [R1+0x25c] ;  /* 0x00025c0001877983 */ /* 0x000f280000300800 */
        /* <DEDUP_REMOVED lines=12> */
[----:B0-----:R-:W4:Y:S01]  /*19340*/  LDL.LU R0, [R1+0x290] ;  /* 0x0002900001007983 */ /* 0x001f220000300800 */
[----:B--2---:R-:W-:-:S03]  /*19350*/  FADD R129, R128, R129 ;  /* 0x0000008180817221 */ /* 0x004fc60000000000 */
[----:B------:R-:W2:Y:S04]  /*19360*/  LDL.LU R128, [R1+0x4ec] ;  /* 0x0004ec0001807983 */ /* 0x000ea80000300800 */
[----:B------:R0:W-:Y:S04]  /*19370*/  STL [R1+0x250], R129 ;  /* 0x0002508101007387 */ /* 0x0001e80000100800 */
[----:B0-----:R-:W2:Y:S01]  /*19380*/  LDL.LU R129, [R1+0x4e8] ;  /* 0x0004e80001817983 */ /* 0x001ea20000300800 */
[----:B---3--:R-:W-:-:S03]  /*19390*/  FADD R131, R130, R131 ;  /* 0x0000008382837221 */ /* 0x008fc60000000000 */
[----:B------:R-:W3:Y:S01]  /*193a0*/  LDL.LU R130, [R1+0x4e4] ;  /* 0x0004e40001827983 */ /* 0x000ee20000300800 */
[----:B----4-:R-:W-:-:S03]  /*193b0*/  FADD R133, R132, R133 ;  /* 0x0000008584857221 */ /* 0x010fc60000000000 */
[----:B------:R0:W-:Y:S01]  /*193c0*/  STL [R1+0x254], R131 ;  /* 0x0002548301007387 */ /* 0x0001e20000100800 */
[----:B------:R-:W-:-:S03]  /*193d0*/  FADD R135, R134, R135 ;  /* 0x0000008786877221 */ /* 0x000fc60000000000 */
[----:B0-----:R-:W4:Y:S01]  /*193e0*/  LDL.LU R131, [R1+0x4e0] ;  /* 0x0004e00001837983 */ /* 0x001f220000300800 */
[----:B------:R-:W-:-:S03]  /*193f0*/  FADD R150, R151, R150 ;  /* 0x0000009697967221 */ /* 0x000fc60000000000 */
[----:B------:R-:W4:Y:S01]  /*19400*/  LDL.LU R132, [R1+0x4dc] ;  /* 0x0004dc0001847983 */ /* 0x000f220000300800 */
[----:B------:R-:W-:-:S03]  /*19410*/  FADD R148, R149, R148 ;  /* 0x0000009495947221 */ /* 0x000fc60000000000 */
[----:B------:R0:W-:Y:S01]  /*19420*/  STL [R1+0x258], R133 ;  /* 0x0002588501007387 */ /* 0x0001e20000100800 */
[----:B------:R-:W-:-:S01]  /*19430*/  FADD R146, R147, R146 ;  /* 0x0000009293927221 */ /* 0x000fc20000000000 */
[----:B------:R-:W-:Y:S02]  /*19440*/  FADD R144, R145, R144 ;  /* 0x0000009091907221 */ /* 0x000fe40000000000 */
[----:B0-----:R-:W4:Y:S01]  /*19450*/  LDL.LU R133, [R1+0x4d8] ;  /* 0x0004d80001857983 */ /* 0x001f220000300800 */
[----:B------:R-:W-:-:S03]  /*19460*/  FADD R143, R24, R143 ;  /* 0x0000008f188f7221 */ /* 0x000fc60000000000 */
[----:B------:R-:W4:Y:S01]  /*19470*/  LDL.LU R134, [R1+0x4d4] ;  /* 0x0004d40001867983 */ /* 0x000f220000300800 */
[----:B------:R-:W-:-:S03]  /*19480*/  FADD R142, R25, R142 ;  /* 0x0000008e198e7221 */ /* 0x000fc60000000000 */
[----:B------:R0:W-:Y:S01]  /*19490*/  STL [R1+0x25c], R135 ;  /* 0x00025c8701007387 */ /* 0x0001e20000100800 */
[----:B------:R-:W-:-:S01]  /*194a0*/  FADD R141, R26, R141 ;  /* 0x0000008d1a8d7221 */ /* 0x000fc20000000000 */
[----:B------:R-:W-:Y:S01]  /*194b0*/  FADD R140, R27, R140 ;  /* 0x0000008c1b8c7221 */ /* 0x000fe20000000000 */
[----:B------:R-:W-:-:S01]  /*194c0*/  FADD R139, R28, R139 ;  /* 0x0000008b1c8b7221 */ /* 0x000fc20000000000 */
[----:B0-----:R-:W4:Y:S01]  /*194d0*/  LDL.LU R135, [R1+0x4d0] ;  /* 0x0004d00001877983 */ /* 0x001f220000300800 */
[----:B------:R-:W-:-:S03]  /*194e0*/  FADD R138, R29, R138 ;  /* 0x0000008a1d8a7221 */ /* 0x000fc60000000000 */
[----:B------:R0:W-:Y:S01]  /*194f0*/  STL [R1+0x260], R150 ;  /* 0x0002609601007387 */ /* 0x0001e20000100800 */
[----:B------:R-:W-:-:S03]  /*19500*/  FADD R137, R30, R137 ;  /* 0x000000891e897221 */ /* 0x000fc60000000000 */
[----:B------:R1:W-:Y:S01]  /*19510*/  STL [R1+0x264], R148 ;  /* 0x0002649401007387 */ /* 0x0003e20000100800 */
[----:B------:R-:W-:-:S03]  /*19520*/  FADD R136, R31, R136 ;  /* 0x000000881f887221 */ /* 0x000fc60000000000 */
[----:B------:R1:W-:Y:S01]  /*19530*/  STL [R1+0x268], R146 ;  /* 0x0002689201007387 */ /* 0x0003e20000100800 */
[----:B------:R-:W-:-:S03]  /*19540*/  FADD R0, R32, R0 ;  /* 0x0000000020007221 */ /* 0x000fc60000000000 */
[----:B------:R1:W-:Y:S04]  /*19550*/  STL [R1+0x26c], R144 ;  /* 0x00026c9001007387 */ /* 0x0003e80000100800 */
[----:B------:R1:W-:Y:S04]  /*19560*/  STL [R1+0x270], R143 ;  /* 0x0002708f01007387 */ /* 0x0003e80000100800 */
[----:B------:R1:W-:Y:S04]  /*19570*/  STL [R1+0x274], R142 ;  /* 0x0002748e01007387 */ /* 0x0003e80000100800 */
[----:B------:R1:W-:Y:S04]  /*19580*/  STL [R1+0x278], R141 ;  /* 0x0002788d01007387 */ /* 0x0003e80000100800 */
[----:B------:R1:W-:Y:S04]  /*19590*/  STL [R1+0x27c], R140 ;  /* 0x00027c8c01007387 */ /* 0x0003e80000100800 */
[----:B------:R1:W-:Y:S04]  /*195a0*/  STL [R1+0x280], R139 ;  /* 0x0002808b01007387 */ /* 0x0003e80000100800 */
[----:B------:R1:W-:Y:S04]  /*195b0*/  STL [R1+0x284], R138 ;  /* 0x0002848a01007387 */ /* 0x0003e80000100800 */
[----:B------:R-:W2:Y:S04]  /*195c0*/  LDL.LU R151, [R1+0x294] ;  /* 0x0002940001977983 */ /* 0x000ea80000300800 */
[----:B------:R1:W-:Y:S04]  /*195d0*/  STL [R1+0x288], R137 ;  /* 0x0002888901007387 */ /* 0x0003e80000100800 */
[----:B0-----:R-:W3:Y:S04]  /*195e0*/  LDL.LU R150, [R1+0x298] ;  /* 0x0002980001967983 */ /* 0x001ee80000300800 */
[----:B------:R0:W-:Y:S04]  /*195f0*/  STL [R1+0x28c], R136 ;  /* 0x00028c8801007387 */ /* 0x0001e80000100800 */
[----:B------:R-:W4:Y:S04]  /*19600*/  LDL.LU R149, [R1+0x29c] ;  /* 0x00029c0001957983 */ /* 0x000f280000300800 */
[----:B------:R0:W-:Y:S04]  /*19610*/  STL [R1+0x290], R0 ;  /* 0x0002900001007387 */ /* 0x0001e80000100800 */
[----:B-1----:R-:W4:Y:S04]  /*19620*/  LDL.LU R148, [R1+0x2a0] ;  /* 0x0002a00001947983 */ /* 0x002f280000300800 */
        /* <DEDUP_REMOVED lines=11> */
[----:B0-----:R-:W4:Y:S04]  /*196e0*/  LDL.LU R136, [R1+0x2d0] ;  /* 0x0002d00001887983 */ /* 0x001f280000300800 */
[----:B------:R-:W4:Y:S01]  /*196f0*/  LDL.LU R0, [R1+0x2d4] ;  /* 0x0002d40001007983 */ /* 0x000f220000300800 */
[----:B--2---:R-:W-:-:S05]  /*19700*/  FADD R151, R33, R151 ;  /* 0x0000009721977221 */ /* 0x004fca0000000000 */
[----:B------:R0:W-:Y:S01]  /*19710*/  STL [R1+0x294], R151 ;  /* 0x0002949701007387 */ /* 0x0001e20000100800 */
[----:B---3--:R-:W-:-:S05]  /*19720*/  FADD R150, R34, R150 ;  /* 0x0000009622967221 */ /* 0x008fca0000000000 */
[----:B------:R1:W-:Y:S01]  /*19730*/  STL [R1+0x298], R150 ;  /* 0x0002989601007387 */ /* 0x0003e20000100800 */
[----:B----4-:R-:W-:-:S05]  /*19740*/  FADD R149, R35, R149 ;  /* 0x0000009523957221 */ /* 0x010fca0000000000 */
[----:B------:R2:W-:Y:S01]  /*19750*/  STL [R1+0x29c], R149 ;  /* 0x00029c9501007387 */ /* 0x0005e20000100800 */
[----:B------:R-:W-:-:S01]  /*19760*/  FADD R148, R36, R148 ;  /* 0x0000009424947221 */ /* 0x000fc20000000000 */
[----:B------:R-:W-:-:S04]  /*19770*/  FADD R147, R37, R147 ;  /* 0x0000009325937221 */ /* 0x000fc80000000000 */
[----:B------:R3:W-:Y:S01]  /*19780*/  STL [R1+0x2a0], R148 ;  /* 0x0002a09401007387 */ /* 0x0007e20000100800 */
[----:B------:R-:W-:-:S03]  /*19790*/  FADD R146, R38, R146 ;  /* 0x0000009226927221 */ /* 0x000fc60000000000 */
        /* <DEDUP_REMOVED lines=20> */
[----:B0-----:R-:W4:Y:S01]  /*198e0*/  LDL.LU R151, [R1+0x2d8] ;  /* 0x0002d80001977983 */ /* 0x001f220000300800 */
[----:B------:R-:W-:-:S03]  /*198f0*/  FADD R0, R49, R0 ;  /* 0x0000000031007221 */ /* 0x000fc60000000000 */
[----:B------:R0:W-:Y:S04]  /*19900*/  STL [R1+0x2cc], R137 ;  /* 0x0002cc8901007387 */ /* 0x0001e80000100800 */
[----:B-1----:R-:W4:Y:S04]  /*19910*/  LDL.LU R150, [R1+0x2dc] ;  /* 0x0002dc0001967983 */ /* 0x002f280000300800 */
[----:B------:R1:W-:Y:S04]  /*19920*/  STL [R1+0x2d0], R136 ;  /* 0x0002d08801007387 */ /* 0x0003e80000100800 */
[----:B--2---:R-:W2:Y:S04]  /*19930*/  LDL.LU R149, [R1+0x2e0] ;  /* 0x0002e00001957983 */ /* 0x004ea80000300800 */
[----:B------:R1:W-:Y:S04]  /*19940*/  STL [R1+0x2d4], R0 ;  /* 0x0002d40001007387 */ /* 0x0003e80000100800 */
[----:B---3--:R-:W3:Y:S04]  /*19950*/  LDL.LU R148, [R1+0x2e4] ;  /* 0x0002e40001947983 */ /* 0x008ee80000300800 */
[----:B----4-:R-:W4:Y:S04]  /*19960*/  LDL.LU R147, [R1+0x2e8] ;  /* 0x0002e80001937983 */ /* 0x010f280000300800 */
        /* <DEDUP_REMOVED lines=10> */
[----:B-1----:R-:W4:Y:S04]  /*19a10*/  LDL.LU R136, [R1+0x314] ;  /* 0x0003140001887983 */ /* 0x002f280000300800 */
[----:B------:R-:W4:Y:S01]  /*19a20*/  LDL.LU R0, [R1+0x318] ;  /* 0x0003180001007983 */ /* 0x000f220000300800 */
[----:B------:R-:W-:-:S01]  /*19a30*/  FADD R151, R50, R151 ;  /* 0x0000009732977221 */ /* 0x000fc20000000000 */
[----:B------:R-:W-:-:S04]  /*19a40*/  FADD R150, R51, R150 ;  /* 0x0000009633967221 */ /* 0x000fc80000000000 */
[----:B------:R0:W-:Y:S01]  /*19a50*/  STL [R1+0x2d8], R151 ;  /* 0x0002d89701007387 */ /* 0x0001e20000100800 */
[----:B--2---:R-:W-:-:S03]  /*19a60*/  FADD R149, R52, R149 ;  /* 0x0000009534957221 */ /* 0x004fc60000000000 */
[----:B------:R1:W-:Y:S01]  /*19a70*/  STL [R1+0x2dc], R150 ;  /* 0x0002dc9601007387 */ /* 0x0003e20000100800 */
[----:B---3--:R-:W-:-:S03]  /*19a80*/  FADD R148, R53, R148 ;  /* 0x0000009435947221 */ /* 0x008fc60000000000 */
[----:B------:R2:W-:Y:S01]  /*19a90*/  STL [R1+0x2e0], R149 ;  /* 0x0002e09501007387 */ /* 0x0005e20000100800 */
[----:B----4-:R-:W-:-:S03]  /*19aa0*/  FADD R147, R54, R147 ;  /* 0x0000009336937221 */ /* 0x010fc60000000000 */
        /* <DEDUP_REMOVED lines=198> */
[----:B------:R-:W-:Y:S01]  /*1a710*/  STL [R1+0x3e8], R151 ;  /* 0x0003e89701007387 */ /* 0x000fe20000100800 */
[----:B--2---:R-:W-:-:S03]  /*1a720*/  FADD R149, R120, R149 ;  /* 0x0000009578957221 */ /* 0x004fc60000000000 */
[----:B------:R-:W-:Y:S01]  /*1a730*/  STL [R1+0x3ec], R150 ;  /* 0x0003ec9601007387 */ /* 0x000fe20000100800 */
[----:B---3--:R-:W-:-:S03]  /*1a740*/  FADD R148, R121, R148 ;  /* 0x0000009479947221 */ /* 0x008fc60000000000 */
[----:B------:R-:W-:Y:S01]  /*1a750*/  STL [R1+0x3f0], R149 ;  /* 0x0003f09501007387 */ /* 0x000fe20000100800 */
[----:B----4-:R-:W-:-:S03]  /*1a760*/  FADD R147, R122, R147 ;  /* 0x000000937a937221 */ /* 0x010fc60000000000 */
[----:B------:R-:W-:Y:S01]  /*1a770*/  STL [R1+0x3f4], R148 ;  /* 0x0003f49401007387 */ /* 0x000fe20000100800 */
[----:B------:R-:W-:-:S03]  /*1a780*/  FADD R146, R123, R146 ;  /* 0x000000927b927221 */ /* 0x000fc60000000000 */
        /* <DEDUP_REMOVED lines=17> */
[----:B------:R-:W-:-:S01]  /*1a8a0*/  FADD R137, R132, R137 ;  /* 0x0000008984897221 */ /* 0x000fc20000000000 */
[----:B------:R-:W-:Y:S02]  /*1a8b0*/  FADD R136, R133, R136 ;  /* 0x0000008885887221 */ /* 0x000fe40000000000 */
[----:B------:R-:W-:Y:S04]  /*1a8c0*/  STL [R1+0x41c], R138 ;  /* 0x00041c8a01007387 */ /* 0x000fe80000100800 */
[----:B------:R0:W-:Y:S04]  /*1a8d0*/  STL [R1+0x424], R136 ;  /* 0x0004248801007387 */ /* 0x0001e80000100800 */
[----:B------:R1:W-:Y:S04]  /*1a8e0*/  STL [R1+0x420], R137 ;  /* 0x0004208901007387 */ /* 0x0003e80000100800 */
[----:B0-----:R-:W2:Y:S01]  /*1a8f0*/  LDL.LU R136, [R1+0x42c] ;  /* 0x00042c0001887983 */ /* 0x001ea20000300800 */
[----:B------:R-:W-:-:S03]  /*1a900*/  FADD R0, R134, R0 ;  /* 0x0000000086007221 */ /* 0x000fc60000000000 */
[----:B-1----:R-:W3:Y:S04]  /*1a910*/  LDL.LU R137, [R1+0x430] ;  /* 0x0004300001897983 */ /* 0x002ee80000300800 */
        /* <DEDUP_REMOVED lines=16> */
[----:B--2---:R-:W-:-:S05]  /*1aa20*/  FADD R136, R135, R136 ;  /* 0x0000008887887221 */ /* 0x004fca0000000000 */
[----:B------:R0:W-:Y:S04]  /*1aa30*/  STL [R1+0x42c], R136 ;  /* 0x00042c8801007387 */ /* 0x0001e80000100800 */
[----:B0-----:R-:W3:Y:S02]  /*1aa40*/  LDL.LU R136, [R1+0x4cc] ;  /* 0x0004cc0001887983 */ /* 0x001ee40000300800 */
[----:B---3--:R-:W-:-:S05]  /*1aa50*/  FADD R137, R136, R137 ;  /* 0x0000008988897221 */ /* 0x008fca0000000000 */
[----:B------:R0:W-:Y:S04]  /*1aa60*/  STL [R1+0x430], R137 ;  /* 0x0004308901007387 */ /* 0x0001e80000100800 */
[----:B0-----:R-:W4:Y:S02]  /*1aa70*/  LDL.LU R137, [R1+0x4c8] ;  /* 0x0004c80001897983 */ /* 0x001f240000300800 */
[----:B----4-:R-:W-:-:S05]  /*1aa80*/  FADD R138, R137, R138 ;  /* 0x0000008a898a7221 */ /* 0x010fca0000000000 */
[----:B------:R0:W-:Y:S04]  /*1aa90*/  STL [R1+0x434], R138 ;  /* 0x0004348a01007387 */ /* 0x0001e80000100800 */
[----:B0-----:R-:W2:Y:S02]  /*1aaa0*/  LDL.LU R138, [R1+0x4c4] ;  /* 0x0004c400018a7983 */ /* 0x001ea40000300800 */
[----:B--2---:R-:W-:-:S05]  /*1aab0*/  FADD R139, R138, R139 ;  /* 0x0000008b8a8b7221 */ /* 0x004fca0000000000 */
        /* <DEDUP_REMOVED lines=37> */
[----:B0-----:R-:W2:Y:S01]  /*1ad10*/  LDL.LU R151, [R1+0x490] ;  /* 0x0004900001977983 */ /* 0x001ea20000300800 */
[----:B------:R-:W-:Y:S01]  /*1ad20*/  UMOV UR6, URZ ;  /* 0x0000003f00067c82 */ /* 0x000fe20008000000 */
[----:B--2---:R-:W-:-:S05]  /*1ad30*/  FADD R0, R0, R151 ;  /* 0x0000009700007221 */ /* 0x004fca0000000000 */
[----:B------:R0:W-:Y:S02]  /*1ad40*/  STL [R1+0x46c], R0 ;  /* 0x00046c0001007387 */ /* 0x0001e40000100800 */
.L_x_28:
[----:B------:R-:W-:Y:S05]  /*1ad50*/  @!P1 BRA `(.L_x_29) ;  /* 0x0000000000049947 */ /* 0x000fea0003800000 */
[----:B------:R-:W-:Y:S01]  /*1ad60*/  BPT.TRAP 0x1 ;  /* 0x000000040000795c */ /* 0x000fe20000300000 */
.L_x_29:
[----:B0-----:R-:W2:Y:S04]  /*1ad70*/  LDL R0, [R1+0x470] ;  /* 0x0004700001007983 */ /* 0x001ea80000100800 */
[----:B-----5:R0:W-:Y:S04]  /*1ad80*/  STL [R1+0x490], R2 ;  /* 0x0004900201007387 */ /* 0x0201e80000100800 */
[----:B0-----:R-:W3:Y:S01]  /*1ad90*/  LDL R2, [R1+0x474] ;  /* 0x0004740001027983 */ /* 0x001ee20000100800 */
[----:B--2---:R-:W-:Y:S02]  /*1ada0*/  ISETP.NE.AND P0, PT, R0, RZ, PT ;  /* 0x000000ff0000720c */ /* 0x004fe40003f05270 */
[----:B------:R-:W-:-:S11]  /*1adb0*/  MOV R0, UR10 ;  /* 0x0000000a00007c02 */ /* 0x000fd60008000f00 */
[----:B------:R-:W-:-:S05]  /*1adc0*/  @P0 LEA R0, R0, UR13, 0x3 ;  /* 0x0000000d00000c11 */ /* 0x000fca000f8e18ff */
[----:B------:R-:W-:-:S05]  /*1add0*/  @P0 VIADD R0, R0, 0x10 ;  /* 0x0000001000000836 */ /* 0x000fca0000000000 */
[----:B---3--:R-:W-:Y:S02]  /*1ade0*/  @P0 PRMT R0, R2, 0x654, R0 ;  /* 0x0000065402000816 */ /* 0x008fe40000000000 */
[----:B------:R0:W5:Y:S01]  /*1adf0*/  LDL.LU R2, [R1+0x490] ;  /* 0x0004900001027983 */ /* 0x0001620000300800 */
[----:B------:R-:W-:Y:S01]  /*1ae00*/  UISETP.GT.U32.AND UP0, UPT, UR7, 0x1, UPT ;  /* 0x000000010700788c */ /* 0x000fe2000bf04070 */
[----:B------:R0:W-:Y:S05]  /*1ae10*/  @P0 SYNCS.ARRIVE.TRANS64.RED.A1T0 RZ, [R0+URZ], RZ ;  /* 0x000000ff00ff09a7 */ /* 0x0001ea000810043f */
[----:B------:R-:W-:-:S13]  /*1ae20*/  PLOP3.LUT P0, PT, PT, PT, UP0, 0x80, 0x0 ;  /* 0x000000000000781c */ /* 0x000fda0003f0f008 */
[----:B0-----:R-:W-:Y:S05]  /*1ae30*/  @P0 BRA `(.L_x_30) ;  /* 0x0000000000040947 */ /* 0x001fea0003800000 */
[----:B------:R-:W-:Y:S01]  /*1ae40*/  BPT.TRAP 0x1 ;  /* 0x000000040000795c */ /* 0x000fe20000300000 */
.L_x_30:
[----:B------:R-:W-:Y:S02]  /*1ae50*/  UISETP.GT.AND UP2, UPT, UR16, 0x1, UPT ;  /* 0x000000011000788c */ /* 0x000fe4000bf44270 */
[----:B------:R-:W-:Y:S02]  /*1ae60*/  UIADD3 UR12, UR12, 0x1, URZ ;  /* 0x000000010c0c7890 */ /* 0x000fe4000fffe03f */
[----:B------:R-:W-:Y:S02]  /*1ae70*/  UIADD3 UR10, UR10, 0x1, URZ ;  /* 0x000000010a0a7890 */ /* 0x000fe4000fffe03f */
[----:B------:R-:W-:Y:S01]  /*1ae80*/  PLOP3.LUT P0, PT, PT, PT, UP2, 0x80, 0x0 ;  /* 0x000000000000781c */ /* 0x000fe20003f0f028 */
[----:B------:R-:W-:Y:S02]  /*1ae90*/  UISETP.NE.AND UP0, UPT, UR12, 0x2, UPT ;  /* 0x000000020c00788c */ /* 0x000fe4000bf05270 */
[----:B------:R-:W-:Y:S02]  /*1aea0*/  UIADD3 UR22, UR16, -0x1, URZ ;  /* 0xffffffff10167890 */ /* 0x000fe4000fffe03f */
[----:B------:R-:W-:-:S02]  /*1aeb0*/  USEL UR16, URZ, 0x1, UP0 ;  /* 0x000000013f107887 */ /* 0x000fc40008000000 */
[----:B------:R-:W-:Y:S02]  /*1aec0*/  UISETP.NE.AND UP1, UPT, UR10, 0x2, UPT ;  /* 0x000000020a00788c */ /* 0x000fe4000bf25270 */
[----:B------:R-:W-:Y:S02]  /*1aed0*/  ULOP3.LUT UR15, UR15, UR16, URZ, 0x3c, !UPT ;  /* 0x000000100f0f7292 */ /* 0x000fe4000f8e3c3f */
[----:B------:R-:W-:Y:S02]  /*1aee0*/  USEL UR12, UR12, URZ, UP0 ;  /* 0x0000003f0c0c7287 */ /* 0x000fe40008000000 */
[----:B------:R-:W-:Y:S01]  /*1aef0*/  USEL UR10, UR10, URZ, UP1 ;  /* 0x0000003f0a0a7287 */ /* 0x000fe20008800000 */
[----:B------:R-:W-:Y:S01]  /*1af00*/  UMOV UR21, 0x1 ;  /* 0x0000000100157882 */ /* 0x000fe20000000000 */
[----:B------:R-:W-:Y:S01]  /*1af10*/  UMOV UR16, UR22 ;  /* 0x0000001600107c82 */ /* 0x000fe20008000000 */
[----:B------:R-:W-:Y:S09]  /*1af20*/  @P0 BRA `(.L_x_31) ;  /* 0xffffff2400480947 */ /* 0x000ff2000383ffff */
.L_x_23:
[----:B------:R-:W-:-:S04]  /*1af30*/  UISETP.NE.AND UP0, UPT, UR6, URZ, UPT ;  /* 0x0000003f0600728c */ /* 0x000fc8000bf05270 */
[----:B------:R-:W-:-:S06]  /*1af40*/  USEL UR6, URZ, 0x1, !UP0 ;  /* 0x000000013f067887 */ /* 0x000fcc000c000000 */
[----:B------:R-:W-:-:S13]  /*1af50*/  ISETP.NE.AND P0, PT, RZ, UR6, PT ;  /* 0x00000006ff007c0c */ /* 0x000fda000bf05270 */
[----:B------:R-:W-:Y:S05]  /*1af60*/  @!P0 BRA `(.L_x_32) ;  /* 0x0000003800988947 */ /* 0x000fea0003800000 */
[----:B------:R2:W-:Y:S04]  /*1af70*/  STL [R1+0x668], R33 ;  /* 0x0006682101007387 */ /* 0x0005e80000100800 */
[----:B--2---:R-:W2:Y:S04]  /*1af80*/  LDL.LU R33, [R1] ;  /* 0x0000000001217983 */ /* 0x004ea80000300800 */
[----:B------:R3:W-:Y:S04]  /*1af90*/  STL [R1+0x664], R34 ;  /* 0x0006642201007387 */ /* 0x0007e80000100800 */
[----:B---3--:R-:W3:Y:S04]  /*1afa0*/  LDL.LU R34, [R1+0x4] ;  /* 0x0000040001227983 */ /* 0x008ee80000300800 */
[----:B------:R4:W-:Y:S04]  /*1afb0*/  STL [R1+0x660], R35 ;  /* 0x0006602301007387 */ /* 0x0009e80000100800 */
[----:B----4-:R-:W4:Y:S04]  /*1afc0*/  LDL.LU R35, [R1+0x8] ;  /* 0x0000080001237983 */ /* 0x010f280000300800 */
[----:B------:R0:W-:Y:S04]  /*1afd0*/  STL [R1+0x65c], R36 ;  /* 0x00065c2401007387 */ /* 0x0001e80000100800 */
[----:B0-----:R-:W4:Y:S04]  /*1afe0*/  LDL.LU R36, [R1+0xc] ;  /* 0x00000c0001247983 */ /* 0x001f280000300800 */
        /* <DEDUP_REMOVED lines=160> */
[----:B------:R-:W4:Y:S04]  /*1b9f0*/  LDL.LU R0, [R1+0x224] ;  /* 0x0002240001007983 */ /* 0x000f280000300800 */
        /* <DEDUP_REMOVED lines=69> */
[----:B0-----:R-:W4:Y:S01]  /*1be50*/  LDL.LU R151, [R1+0x150] ;  /* 0x0001500001977983 */ /* 0x001f220000300800 */
[----:B--2--5:R-:W-:Y:S01]  /*1be60*/  FADD R2, R33, R2 ;  /* 0x0000000221027221 */ /* 0x024fe20000000000 */
[----:B---3--:R-:W-:Y:S01]  /*1be70*/  FADD R3, R34, R3 ;  /* 0x0000000322037221 */ /* 0x008fe20000000000 */
[----:B----4-:R-:W-:Y:S01]  /*1be80*/  FADD R4, R35, R4 ;  /* 0x0000000423047221 */ /* 0x010fe20000000000 */
[----:B------:R-:W2:Y:S01]  /*1be90*/  LDL.LU R33, [R1+0x668] ;  /* 0x0006680001217983 */ /* 0x000ea20000300800 */
[----:B------:R-:W-:Y:S01]  /*1bea0*/  FADD R5, R36, R5 ;  /* 0x0000000524057221 */ /* 0x000fe20000000000 */
[----:B------:R-:W-:-:S02]  /*1beb0*/  FADD R6, R37, R6 ;  /* 0x0000000625067221 */ /* 0x000fc40000000000 */
[----:B------:R-:W3:Y:S01]  /*1bec0*/  LDL.LU R34, [R1+0x664] ;  /* 0x0006640001227983 */ /* 0x000ee20000300800 */
        /* <DEDUP_REMOVED lines=150> */
[----:B------:R-:W-:Y:S01]  /*1c830*/  FADD R210, R113, R210 ;  /* 0x000000d271d27221 */ /* 0x000fe20000000000 */
[----:B------:R-:W-:Y:S02]  /*1c840*/  FADD R134, R135, R134 ;  /* 0x0000008687867221 */ /* 0x000fe40000000000 */
[----:B------:R-:W4:Y:S01]  /*1c850*/  LDL.LU R110, [R1+0x534] ;  /* 0x00053400016e7983 */ /* 0x000f220000300800 */
[----:B------:R-:W-:Y:S01]  /*1c860*/  FADD R211, R114, R211 ;  /* 0x000000d372d37221 */ /* 0x000fe20000000000 */
[----:B------:R-:W-:Y:S02]  /*1c870*/  FADD R132, R133, R132 ;  /* 0x0000008485847221 */ /* 0x000fe40000000000 */
[----:B------:R-:W4:Y:S01]  /*1c880*/  LDL.LU R111, [R1+0x530] ;  /* 0x00053000016f7983 */ /* 0x000f220000300800 */
[----:B------:R-:W-:Y:S01]  /*1c890*/  FADD R212, R115, R212 ;  /* 0x000000d473d47221 */ /* 0x000fe20000000000 */
[----:B------:R-:W-:-:S02]  /*1c8a0*/  FADD R130, R131, R130 ;  /* 0x0000008283827221 */ /* 0x000fc40000000000 */
[----:B------:R-:W4:Y:S01]  /*1c8b0*/  LDL.LU R112, [R1+0x52c] ;  /* 0x00052c0001707983 */ /* 0x000f220000300800 */
[----:B------:R-:W-:Y:S01]  /*1c8c0*/  FADD R213, R116, R213 ;  /* 0x000000d574d57221 */ /* 0x000fe20000000000 */
[----:B------:R-:W-:Y:S02]  /*1c8d0*/  FADD R128, R129, R128 ;  /* 0x0000008081807221 */ /* 0x000fe40000000000 */
        /* <DEDUP_REMOVED lines=8> */
[----:B------:R-:W-:Y:S01]  /*1c960*/  FADD R118, R119, R118 ;  /* 0x0000007677767221 */ /* 0x000fe20000000000 */
[----:B------:R-:W-:Y:S01]  /*1c970*/  FADD R0, R117, R0 ;  /* 0x0000000075007221 */ /* 0x000fe20000000000 */
[----:B------:R-:W-:Y:S01]  /*1c980*/  STL [R1+0x200], R134 ;  /* 0x0002008601007387 */ /* 0x000fe20000100800 */
        /* <DEDUP_REMOVED lines=20> */
[----:B------:R-:W-:-:S03]  /*1cad0*/  FADD R217, R148, R217 ;  /* 0x000000d994d97221 */ /* 0x000fc60000000000 */
[----:B------:R-:W-:Y:S04]  /*1cae0*/  STL [R1+0x218], R122 ;  /* 0x0002187a01007387 */ /* 0x000fe80000100800 */
[----:B------:R-:W2:Y:S04]  /*1caf0*/  LDL.LU R117, [R1+0x1b8] ;  /* 0x0001b80001757983 */ /* 0x000ea80000300800 */
[----:B------:R-:W-:Y:S04]  /*1cb00*/  STL [R1+0x21c], R120 ;  /* 0x00021c7801007387 */ /* 0x000fe80000100800 */
[----:B------:R-:W2:Y:S04]  /*1cb10*/  LDL.LU R149, [R1+0x228] ;  /* 0x0002280001957983 */ /* 0x000ea80000300800 */
[----:B------:R0:W-:Y:S04]  /*1cb20*/  STL [R1+0x220], R118 ;  /* 0x0002207601007387 */ /* 0x0001e80000100800 */
[----:B0-----:R-:W3:Y:S04]  /*1cb30*/  LDL.LU R118, [R1+0x1bc] ;  /* 0x0001bc0001767983 */ /* 0x001ee80000300800 */
[----:B------:R0:W-:Y:S04]  /*1cb40*/  STL [R1+0x224], R0 ;  /* 0x0002240001007387 */ /* 0x0001e80000100800 */
[----:B------:R-:W3:Y:S04]  /*1cb50*/  LDL.LU R150, [R1+0x22c] ;  /* 0x00022c0001967983 */ /* 0x000ee80000300800 */
[----:B------:R-:W4:Y:S04]  /*1cb60*/  LDL.LU R119, [R1+0x1c0] ;  /* 0x0001c00001777983 */ /* 0x000f280000300800 */
[----:B------:R-:W4:Y:S04]  /*1cb70*/  LDL.LU R151, [R1+0x230] ;  /* 0x0002300001977983 */ /* 0x000f280000300800 */
[----:B------:R-:W4:Y:S04]  /*1cb80*/  LDL.LU R120, [R1+0x1c4] ;  /* 0x0001c40001787983 */ /* 0x000f280000300800 */
[----:B0-----:R-:W4:Y:S04]  /*1cb90*/  LDL.LU R0, [R1+0x234] ;  /* 0x0002340001007983 */ /* 0x001f280000300800 */
        /* <DEDUP_REMOVED lines=27> */
[----:B------:R-:W4:Y:S01]  /*1cd50*/  LDL.LU R148, [R1+0x26c] ;  /* 0x00026c0001947983 */ /* 0x000f220000300800 */
[----:B--2---:R-:W-:-:S03]  /*1cd60*/  FADD R149, R117, R149 ;  /* 0x0000009575957221 */ /* 0x004fc60000000000 */
[----:B------:R-:W2:Y:S04]  /*1cd70*/  LDL.LU R117, [R1+0x518] ;  /* 0x0005180001757983 */ /* 0x000ea80000300800 */
[----:B------:R0:W-:Y:S04]  /*1cd80*/  STL [R1+0x228], R149 ;  /* 0x0002289501007387 */ /* 0x0001e80000100800 */
[----:B0-----:R-:W2:Y:S01]  /*1cd90*/  LDL.LU R149, [R1+0x270] ;  /* 0x0002700001957983 */ /* 0x001ea20000300800 */
[----:B---3--:R-:W-:-:S03]  /*1cda0*/  FADD R150, R118, R150 ;  /* 0x0000009676967221 */ /* 0x008fc60000000000 */
[----:B------:R-:W3:Y:S04]  /*1cdb0*/  LDL.LU R118, [R1+0x514] ;  /* 0x0005140001767983 */ /* 0x000ee80000300800 */
[----:B------:R0:W-:Y:S01]  /*1cdc0*/  STL [R1+0x22c], R150 ;  /* 0x00022c9601007387 */ /* 0x0001e20000100800 */
[----:B----4-:R-:W-:-:S03]  /*1cdd0*/  FADD R151, R119, R151 ;  /* 0x0000009777977221 */ /* 0x010fc60000000000 */
[----:B0-----:R-:W4:Y:S04]  /*1cde0*/  LDL.LU R150, [R1+0x274] ;  /* 0x0002740001967983 */ /* 0x001f280000300800 */
[----:B------:R-:W3:Y:S04]  /*1cdf0*/  LDL.LU R119, [R1+0x510] ;  /* 0x0005100001777983 */ /* 0x000ee80000300800 */
[----:B------:R0:W-:Y:S04]  /*1ce00*/  STL [R1+0x230], R151 ;  /* 0x0002309701007387 */ /* 0x0001e80000100800 */
[----:B0-----:R-:W3:Y:S01]  /*1ce10*/  LDL.LU R151, [R1+0x278] ;  /* 0x0002780001977983 */ /* 0x001ee20000300800 */
[----:B------:R-:W-:Y:S01]  /*1ce20*/  FADD R0, R120, R0 ;  /* 0x0000000078007221 */ /* 0x000fe20000000000 */
[----:B------:R-:W-:-:S02]  /*1ce30*/  FADD R122, R121, R122 ;  /* 0x0000007a797a7221 */ /* 0x000fc40000000000 */
[----:B------:R-:W3:Y:S01]  /*1ce40*/  LDL.LU R120, [R1+0x50c] ;  /* 0x00050c0001787983 */ /* 0x000ee20000300800 */
[----:B------:R-:W-:-:S03]  /*1ce50*/  FADD R124, R123, R124 ;  /* 0x0000007c7b7c7221 */ /* 0x000fc60000000000 */
[----:B------:R0:W-:Y:S01]  /*1ce60*/  STL [R1+0x234], R0 ;  /* 0x0002340001007387 */ /* 0x0001e20000100800 */
[----:B------:R-:W-:-:S03]  /*1ce70*/  FADD R126, R125, R126 ;  /* 0x0000007e7d7e7221 */ /* 0x000fc60000000000 */
[----:B0-----:R-:W3:Y:S04]  /*1ce80*/  LDL.LU R0, [R1+0x27c] ;  /* 0x00027c0001007983 */ /* 0x001ee80000300800 */
[----:B------:R-:W3:Y:S04]  /*1ce90*/  LDL.LU R121, [R1+0x508] ;  /* 0x0005080001797983 */ /* 0x000ee80000300800 */
[----:B------:R0:W-:Y:S01]  /*1cea0*/  STL [R1+0x238], R122 ;  /* 0x0002387a01007387 */ /* 0x0001e20000100800 */
[----:B------:R-:W-:Y:S01]  /*1ceb0*/  FADD R128, R127, R128 ;  /* 0x000000807f807221 */ /* 0x000fe20000000000 */
[----:B------:R-:W-:-:S02]  /*1cec0*/  FADD R139, R129, R139 ;  /* 0x0000008b818b7221 */ /* 0x000fc40000000000 */
[----:B0-----:R-:W3:Y:S04]  /*1ced0*/  LDL.LU R122, [R1+0x504] ;  /* 0x00050400017a7983 */ /* 0x001ee80000300800 */
[----:B------:R-:W3:Y:S04]  /*1cee0*/  LDL.LU R123, [R1+0x500] ;  /* 0x00050000017b7983 */ /* 0x000ee80000300800 */
[----:B------:R0:W-:Y:S01]  /*1cef0*/  STL [R1+0x23c], R124 ;  /* 0x00023c7c01007387 */ /* 0x0001e20000100800 */
[----:B------:R-:W-:-:S03]  /*1cf00*/  FADD R140, R130, R140 ;  /* 0x0000008c828c7221 */ /* 0x000fc60000000000 */
        /* <DEDUP_REMOVED lines=34> */
[----:B------:R0:W-:Y:S04]  /*1d130*/  STL [R1+0x260], R145 ;  /* 0x0002609101007387 */ /* 0x0001e80000100800 */
[----:B0-----:R-:W3:Y:S04]  /*1d140*/  LDL.LU R145, [R1+0x298] ;  /* 0x0002980001917983 */ /* 0x001ee80000300800 */
[----:B------:R-:W3:Y:S04]  /*1d150*/  LDL.LU R136, [R1+0x4cc] ;  /* 0x0004cc0001887983 */ /* 0x000ee80000300800 */
[----:B------:R0:W-:Y:S04]  /*1d160*/  STL [R1+0x264], R146 ;  /* 0x0002649201007387 */ /* 0x0001e80000100800 */
[----:B0-----:R-:W3:Y:S04]  /*1d170*/  LDL.LU R146, [R1+0x29c] ;  /* 0x00029c0001927983 */ /* 0x001ee80000300800 */
[----:B------:R-:W3:Y:S04]  /*1d180*/  LDL.LU R137, [R1+0x4c8] ;  /* 0x0004c80001897983 */ /* 0x000ee80000300800 */
[----:B------:R0:W-:Y:S04]  /*1d190*/  STL [R1+0x268], R147 ;  /* 0x0002689301007387 */ /* 0x0001e80000100800 */
[----:B0-----:R-:W3:Y:S04]  /*1d1a0*/  LDL.LU R147, [R1+0x2a0] ;  /* 0x0002a00001937983 */ /* 0x001ee80000300800 */
[----:B------:R-:W3:Y:S01]  /*1d1b0*/  LDL.LU R138, [R1+0x4c4] ;  /* 0x0004c400018a7983 */ /* 0x000ee20000300800 */
[----:B--2---:R-:W-:-:S03]  /*1d1c0*/  FADD R149, R24, R149 ;  /* 0x0000009518957221 */ /* 0x004fc60000000000 */
[----:B------:R0:W-:Y:S04]  /*1d1d0*/  STL [R1+0x26c], R148 ;  /* 0x00026c9401007387 */ /* 0x0001e80000100800 */
[----:B0-----:R-:W2:Y:S04]  /*1d1e0*/  LDL.LU R148, [R1+0x2a4] ;  /* 0x0002a40001947983 */ /* 0x001ea80000300800 */
[----:B------:R0:W-:Y:S01]  /*1d1f0*/  STL [R1+0x270], R149 ;  /* 0x0002709501007387 */ /* 0x0001e20000100800 */
[----:B----4-:R-:W-:-:S03]  /*1d200*/  FADD R150, R25, R150 ;  /* 0x0000009619967221 */ /* 0x010fc60000000000 */
[----:B0-----:R-:W4:Y:S04]  /*1d210*/  LDL.LU R149, [R1+0x2a8] ;  /* 0x0002a80001957983 */ /* 0x001f280000300800 */
[----:B------:R0:W-:Y:S04]  /*1d220*/  STL [R1+0x274], R150 ;  /* 0x0002749601007387 */ /* 0x0001e80000100800 */
[----:B0-----:R-:W4:Y:S01]  /*1d230*/  LDL.LU R150, [R1+0x2ac] ;  /* 0x0002ac0001967983 */ /* 0x001f220000300800 */
[----:B---3--:R-:W-:-:S05]  /*1d240*/  FADD R151, R26, R151 ;  /* 0x000000971a977221 */ /* 0x008fca0000000000 */
[----:B------:R0:W-:Y:S04]  /*1d250*/  STL [R1+0x278], R151 ;  /* 0x0002789701007387 */ /* 0x0001e80000100800 */
[----:B0-----:R-:W3:Y:S01]  /*1d260*/  LDL.LU R151, [R1+0x2b0] ;  /* 0x0002b00001977983 */ /* 0x001ee20000300800 */
[----:B------:R-:W-:-:S03]  /*1d270*/  FADD R0, R27, R0 ;  /* 0x000000001b007221 */ /* 0x000fc60000000000 */
[----:B------:R-:W3:Y:S04]  /*1d280*/  LDL.LU R27, [R1+0x2e8] ;  /* 0x0002e800011b7983 */ /* 0x000ee80000300800 */
[----:B------:R-:W3:Y:S04]  /*1d290*/  LDL.LU R26, [R1+0x2ec] ;  /* 0x0002ec00011a7983 */ /* 0x000ee80000300800 */
[----:B------:R-:W3:Y:S04]  /*1d2a0*/  LDL.LU R25, [R1+0x2f0] ;  /* 0x0002f00001197983 */ /* 0x000ee80000300800 */
[----:B------:R0:W-:Y:S04]  /*1d2b0*/  STL [R1+0x27c], R0 ;  /* 0x00027c0001007387 */ /* 0x0001e80000100800 */
[----:B------:R-:W3:Y:S04]  /*1d2c0*/  LDL.LU R24, [R1+0x2f4] ;  /* 0x0002f40001187983 */ /* 0x000ee80000300800 */
[----:B0-----:R-:W3:Y:S01]  /*1d2d0*/  LDL.LU R0, [R1+0x2f8] ;  /* 0x0002f80001007983 */ /* 0x001ee20000300800 */
[----:B------:R-:W-:-:S05]  /*1d2e0*/  FADD R139, R28, R139 ;  /* 0x0000008b1c8b7221 */ /* 0x000fca0000000000 */
[----:B------:R0:W-:Y:S04]  /*1d2f0*/  STL [R1+0x280], R139 ;  /* 0x0002808b01007387 */ /* 0x0001e80000100800 */
[----:B0-----:R-:W3:Y:S01]  /*1d300*/  LDL.LU R139, [R1+0x4c0] ;  /* 0x0004c000018b7983 */ /* 0x001ee20000300800 */
[----:B------:R-:W-:-:S03]  /*1d310*/  FADD R140, R29, R140 ;  /* 0x0000008c1d8c7221 */ /* 0x000fc60000000000 */
[----:B------:R-:W3:Y:S04]  /*1d320*/  LDL.LU R28, [R1+0x2e4] ;  /* 0x0002e400011c7983 */ /* 0x000ee80000300800 */
        /* <DEDUP_REMOVED lines=30> */
[----:B--2---:R-:W-:-:S03]  /*1d510*/  FADD R148, R37, R148 ;  /* 0x0000009425947221 */ /* 0x004fc60000000000 */
[----:B------:R-:W2:Y:S04]  /*1d520*/  LDL.LU R36, [R1+0x2c4] ;  /* 0x0002c40001247983 */ /* 0x000ea80000300800 */
[----:B------:R0:W-:Y:S01]  /*1d530*/  STL [R1+0x2a4], R148 ;  /* 0x0002a49401007387 */ /* 0x0001e20000100800 */
[----:B----4-:R-:W-:-:S03]  /*1d540*/  FADD R149, R38, R149 ;  /* 0x0000009526957221 */ /* 0x010fc60000000000 */
[----:B0-----:R-:W4:Y:S04]  /*1d550*/  LDL.LU R148, [R1+0x49c] ;  /* 0x00049c0001947983 */ /* 0x001f280000300800 */
[----:B------:R-:W4:Y:S04]  /*1d560*/  LDL.LU R37, [R1+0x2c0] ;  /* 0x0002c00001257983 */ /* 0x000f280000300800 */
[----:B------:R0:W-:Y:S01]  /*1d570*/  STL [R1+0x2a8], R149 ;  /* 0x0002a89501007387 */ /* 0x0001e20000100800 */
[----:B------:R-:W-:-:S03]  /*1d580*/  FADD R150, R39, R150 ;  /* 0x0000009627967221 */ /* 0x000fc60000000000 */
[----:B0-----:R-:W4:Y:S04]  /*1d590*/  LDL.LU R149, [R1+0x498] ;  /* 0x0004980001957983 */ /* 0x001f280000300800 */
[----:B------:R-:W4:Y:S04]  /*1d5a0*/  LDL.LU R38, [R1+0x2bc] ;  /* 0x0002bc0001267983 */ /* 0x000f280000300800 */
[----:B------:R0:W-:Y:S01]  /*1d5b0*/  STL [R1+0x2ac], R150 ;  /* 0x0002ac9601007387 */ /* 0x0001e20000100800 */
[----:B---3--:R-:W-:-:S03]  /*1d5c0*/  FADD R151, R40, R151 ;  /* 0x0000009728977221 */ /* 0x008fc60000000000 */
[----:B0-----:R-:W3:Y:S04]  /*1d5d0*/  LDL.LU R150, [R1+0x494] ;  /* 0x0004940001967983 */ /* 0x001ee80000300800 */
[----:B------:R-:W3:Y:S04]  /*1d5e0*/  LDL.LU R39, [R1+0x2b8] ;  /* 0x0002b80001277983 */ /* 0x000ee80000300800 */
[----:B------:R0:W-:Y:S04]  /*1d5f0*/  STL [R1+0x2b0], R151 ;  /* 0x0002b09701007387 */ /* 0x0001e80000100800 */
[----:B0-----:R-:W3:Y:S04]  /*1d600*/  LDL.LU R151, [R1+0x490] ;  /* 0x0004900001977983 */ /* 0x001ee80000300800 */
[----:B------:R-:W3:Y:S01]  /*1d610*/  LDL.LU R40, [R1+0x2b4] ;  /* 0x0002b40001287983 */ /* 0x000ee20000300800 */
[----:B------:R-:W-:Y:S01]  /*1d620*/  FADD R27, R54, R27 ;  /* 0x0000001b361b7221 */ /* 0x000fe20000000000 */
        /* <DEDUP_REMOVED lines=12> */
[----:B--2---:R-:W-:Y:S01]  /*1d6f0*/  FADD R36, R45, R36 ;  /* 0x000000242d247221 */ /* 0x004fe20000000000 */
[----:B----4-:R-:W-:Y:S01]  /*1d700*/  FADD R37, R44, R37 ;  /* 0x000000252c257221 */ /* 0x010fe20000000000 */
[----:B------:R-:W-:Y:S01]  /*1d710*/  FADD R38, R43, R38 ;  /* 0x000000262b267221 */ /* 0x000fe20000000000 */
[----:B---3--:R-:W-:Y:S01]  /*1d720*/  FADD R39, R42, R39 ;  /* 0x000000272a277221 */ /* 0x008fe20000000000 */
[----:B------:R-:W-:-:S05]  /*1d730*/  FADD R40, R41, R40 ;  /* 0x0000002829287221 */ /* 0x000fca0000000000 */
[----:B------:R0:W-:Y:S04]  /*1d740*/  STL [R1+0x2b4], R40 ;  /* 0x0002b42801007387 */ /* 0x0001e80000100800 */
        /* <DEDUP_REMOVED lines=14> */
[----:B------:R-:W4:Y:S04]  /*1d830*/  LDL.LU R53, [R1+0x2fc] ;  /* 0x0002fc0001357983 */ /* 0x000f280000300800 */
[----:B------:R1:W-:Y:S04]  /*1d840*/  STL [R1+0x2f0], R25 ;  /* 0x0002f01901007387 */ /* 0x0003e80000100800 */
[----:B------:R-:W4:Y:S04]  /*1d850*/  LDL.LU R52, [R1+0x300] ;  /* 0x0003000001347983 */ /* 0x000f280000300800 */
[----:B------:R1:W-:Y:S04]  /*1d860*/  STL [R1+0x2f4], R24 ;  /* 0x0002f41801007387 */ /* 0x0003e80000100800 */
        /* <DEDUP_REMOVED lines=13> */
[----:B--2---:R-:W2:Y:S04]  /*1d940*/  LDL.LU R39, [R1+0x334] ;  /* 0x0003340001277983 */ /* 0x004ea80000300800 */
[----:B---3--:R-:W3:Y:S04]  /*1d950*/  LDL.LU R38, [R1+0x338] ;  /* 0x0003380001267983 */ /* 0x008ee80000300800 */
[----:B----4-:R-:W4:Y:S04]  /*1d960*/  LDL.LU R37, [R1+0x33c] ;  /* 0x00033c0001257983 */ /* 0x010f280000300800 */
        /* <DEDUP_REMOVED lines=14> */
[----:B------:R-:W-:-:S05]  /*1da50*/  FADD R53, R59, R53 ;  /* 0x000000353b357221 */ /* 0x000fca0000000000 */
[----:B------:R0:W-:Y:S01]  /*1da60*/  STL [R1+0x2fc], R53 ;  /* 0x0002fc3501007387 */ /* 0x0001e20000100800 */
[----:B------:R-:W-:-:S05]  /*1da70*/  FADD R52, R60, R52 ;  /* 0x000000343c347221 */ /* 0x000fca0000000000 */
[----:B------:R1:W-:Y:S01]  /*1da80*/  STL [R1+0x300], R52 ;  /* 0x0003003401007387 */ /* 0x0003e20000100800 */
[----:B------:R-:W-:-:S05]  /*1da90*/  FADD R51, R61, R51 ;  /* 0x000000333d337221 */ /* 0x000fca0000000000 */
[----:B------:R1:W-:Y:S01]  /*1daa0*/  STL [R1+0x304], R51 ;  /* 0x0003043301007387 */ /* 0x0003e20000100800 */
[----:B------:R-:W-:Y:S01]  /*1dab0*/  FADD R50, R62, R50 ;  /* 0x000000323e327221 */ /* 0x000fe20000000000 */
        /* <DEDUP_REMOVED lines=68> */
[----:B--2---:R-:W2:Y:S04]  /*1df00*/  LDL.LU R40, [R1+0x3ac] ;  /* 0x0003ac0001287983 */ /* 0x004ea80000300800 */
        /* <DEDUP_REMOVED lines=167> */
[----:B------:R-:W-:Y:S01]  /*1e980*/  FADD R24, R150, R24 ;  /* 0x0000001896187221 */ /* 0x000fe20000000000 */
[----:B------:R-:W-:-:S05]  /*1e990*/  FADD R0, R0, R151 ;  /* 0x0000009700007221 */ /* 0x000fca0000000000 */
[----:B------:R0:W-:Y:S04]  /*1e9a0*/  STL [R1+0x46c], R0 ;  /* 0x00046c0001007387 */ /* 0x0001e80000100800 */
[----:B------:R0:W-:Y:S04]  /*1e9b0*/  STL [R1+0x464], R25 ;  /* 0x0004641901007387 */ /* 0x0001e80000100800 */
[----:B------:R0:W-:Y:S02]  /*1e9c0*/  STL [R1+0x468], R24 ;  /* 0x0004681801007387 */ /* 0x0001e40000100800 */
.L_x_32:
[----:B0-----:R-:W0:Y:S02]  /*1e9d0*/  LDC R0, c[0x0][0x28c] ;  /* 0x0000a300ff007b82 */ /* 0x001e240000000800 */
[----:B0-----:R-:W-:-:S13]  /*1e9e0*/  ISETP.GE.AND P0, PT, R0, 0x1, PT ;  /* 0x000000010000780c */ /* 0x001fda0003f06270 */
[----:B------:R-:W-:Y:S05]  /*1e9f0*/  @!P0 BRA `(.L_x_33) ;  /* 0x0000000000588947 */ /* 0x000fea0003800000 */
[----:B------:R-:W-:-:S06]  /*1ea00*/  UISETP.NE.AND UP0, UPT, UR8, 0x3, UPT ;  /* 0x000000030800788c */ /* 0x000fcc000bf05270 */
[----:B------:R-:W-:-:S13]  /*1ea10*/  PLOP3.LUT P0, PT, PT, PT, UP0, 0x80, 0x0 ;  /* 0x000000000000781c */ /* 0x000fda0003f0f008 */
[----:B------:R-:W-:Y:S05]  /*1ea20*/  @!P0 BRA `(.L_x_34) ;  /* 0x0000000000048947 */ /* 0x000fea0003800000 */
[----:B------:R-:W-:Y:S01]  /*1ea30*/  BPT.TRAP 0x1 ;  /* 0x000000040000795c */ /* 0x000fe20000300000 */
.L_x_34:
[----:B------:R-:W2:Y:S04]  /*1ea40*/  LDL R0, [R1+0x470] ;  /* 0x0004700001007983 */ /* 0x000ea80000100800 */
[----:B------:R-:W3:Y:S01]  /*1ea50*/  LDL R25, [R1+0x474] ;  /* 0x0004740001197983 */ /* 0x000ee20000100800 */
[----:B------:R-:W-:Y:S01]  /*1ea60*/  UISETP.LT.AND UP1, UPT, UR9, 0x1, UPT ;  /* 0x000000010900788c */ /* 0x000fe2000bf21270 */
[----:B--2---:R-:W-:Y:S02]  /*1ea70*/  ISETP.NE.AND P0, PT, R0, RZ, PT ;  /* 0x000000ff0000720c */ /* 0x004fe40003f05270 */
[----:B------:R-:W-:-:S11]  /*1ea80*/  MOV R0, UR13 ;  /* 0x0000000d00007c02 */ /* 0x000fd60008000f00 */
[----:B------:R-:W-:-:S05]  /*1ea90*/  VOTEU.ANY UP0, P0 ;  /* 0x00000000003f7886 */ /* 0x000fca0000000100 */
[----:B------:R-:W-:-:S04]  /*1eaa0*/  @UP0 USEL UR6, UR9, 0x1, UP1 ;  /* 0x0000000109060887 */ /* 0x000fc80008800000 */
[----:B------:R-:W-:Y:S02]  /*1eab0*/  @UP0 UIADD3 UR6, UR5, UR9, -UR6 ;  /* 0x0000000905060290 */ /* 0x000fe4000fffe806 */
[----:B------:R-:W-:-:S04]  /*1eac0*/  UISETP.GT.U32.AND UP0, UPT, UR7, 0x1, UPT ;  /* 0x000000010700788c */ /* 0x000fc8000bf04070 */
[----:B------:R-:W-:-:S04]  /*1ead0*/  IMAD.U32 R24, RZ, RZ, UR6 ;  /* 0x00000006ff187e24 */ /* 0x000fc8000f8e00ff */
[----:B------:R-:W-:-:S05]  /*1eae0*/  @P0 IMAD.SHL.U32 R24, R24, 0x8, RZ ;  /* 0x0000000818180824 */ /* 0x000fca00078e00ff */
[----:B------:R-:W-:-:S04]  /*1eaf0*/  @P0 LOP3.LUT R24, R24, 0x8, RZ, 0xc0, !PT ;  /* 0x0000000818180812 */ /* 0x000fc800078ec0ff */
[----:B------:R-:W-:-:S04]  /*1eb00*/  @P0 IADD3 R0, R0, 0x10, R24 ;  /* 0x0000001000000810 */ /* 0x000fc80007ffe018 */
[----:B---3--:R-:W-:-:S04]  /*1eb10*/  @P0 PRMT R0, R25, 0x654, R0 ;  /* 0x0000065419000816 */ /* 0x008fc80000000000 */
[----:B------:R0:W-:Y:S01]  /*1eb20*/  @P0 SYNCS.ARRIVE.TRANS64.RED.A1T0 RZ, [R0+URZ], RZ ;  /* 0x000000ff00ff09a7 */ /* 0x0001e2000810043f */
[----:B------:R-:W-:-:S13]  /*1eb30*/  PLOP3.LUT P0, PT, PT, PT, UP0, 0x80, 0x0 ;  /* 0x000000000000781c */ /* 0x000fda0003f0f008 */
[----:B0-----:R-:W-:Y:S05]  /*1eb40*/  @P0 BRA `(.L_x_33) ;  /* 0x0000000000040947 */ /* 0x001fea0003800000 */
[----:B------:R-:W-:Y:S01]  /*1eb50*/  BPT.TRAP 0x1 ;  /* 0x000000040000795c */ /* 0x000fe20000300000 */
.L_x_33:
[----:B------:R-:W2:Y:S01]  /*1eb60*/  LDL.LU R28, [R1+0x484] ;  /* 0x00048400011c7983 */ /* 0x000ea20000300800 */
[----:B------:R-:W0:Y:S01]  /*1eb70*/  LDC R25, c[0x0][0x288] ;  /* 0x0000a200ff197b82 */ /* 0x000e220000000800 */
[----:B------:R-:W-:Y:S02]  /*1eb80*/  ULDC UR6, c[0x0][0x284] ;  /* 0x0000a10000067ab9 */ /* 0x000fe40000000800 */
[----:B------:R-:W3:Y:S01]  /*1eb90*/  LDL.LU R26, [R1+0x480] ;  /* 0x00048000011a7983 */ /* 0x000ee20000300800 */
[----:B------:R-:W4:Y:S02]  /*1eba0*/  S2R R27, SR_TID.X ;  /* 0x00000000001b7919 */ /* 0x000f240000002100 */
[----:B----4-:R-:W-:Y:S02]  /*1ebb0*/  LOP3.LUT R24, R27, 0x3, RZ, 0xc0, !PT ;  /* 0x000000031b187812 */ /* 0x010fe400078ec0ff */
[----:B------:R-:W-:-:S03]  /*1ebc0*/  SHF.R.U32.HI R36, RZ, 0x7, R27 ;  /* 0x00000007ff247819 */ /* 0x000fc6000001161b */
[----:B0-----:R-:W-:Y:S01]  /*1ebd0*/  IMAD R24, R24, -0x2, R25 ;  /* 0xfffffffe18187824 */ /* 0x001fe200078e0219 */
[----:B------:R-:W-:-:S05]  /*1ebe0*/  LOP3.LUT R36, R36, 0x1, RZ, 0xc0, !PT ;  /* 0x0000000124247812 */ /* 0x000fca00078ec0ff */
[----:B------:R-:W-:Y:S02]  /*1ebf0*/  IMAD.SHL.U32 R34, R36, 0x40, RZ ;  /* 0x0000004024227824 */ /* 0x000fe400078e00ff */
[----:B------:R-:W-:Y:S01]  /*1ec00*/  IMAD.SHL.U32 R32, R27, 0x2, RZ ;  /* 0x000000021b207824 */ /* 0x000fe200078e00ff */
[----:B------:R-:W-:-:S04]  /*1ec10*/  MOV R35, RZ ;  /* 0x000000ff00237202 */ /* 0x000fc80000000f00 */
[----:B------:R-:W-:Y:S01]  /*1ec20*/  LOP3.LUT R32, R32, 0x6, RZ, 0xc0, !PT ;  /* 0x0000000620207812 */ /* 0x000fe200078ec0ff */
[----:B------:R-:W-:Y:S02]  /*1ec30*/  IMAD.MOV.U32 R40, RZ, RZ, -0x1 ;  /* 0xffffffffff287424 */ /* 0x000fe400078e00ff */
[----:B---3--:R-:W-:-:S05]  /*1ec40*/  IMAD.SHL.U32 R0, R26, 0x100, RZ ;  /* 0x000001001a007824 */ /* 0x008fca00078e00ff */
[----:B------:R-:W-:Y:S02]  /*1ec50*/  ISETP.GE.AND P0, PT, R0, R25, PT ;  /* 0x000000190000720c */ /* 0x000fe40003f06270 */
[----:B------:R-:W-:Y:S01]  /*1ec60*/  SHF.R.U32.HI R25, RZ, 0x2, R27 ;  /* 0x00000002ff197819 */ /* 0x000fe2000001161b */
[----:B------:R-:W-:Y:S01]  /*1ec70*/  IMAD.IADD R0, R24, 0x1, -R0 ;  /* 0x0000000118007824 */ /* 0x000fe200078e0a00 */
[----:B------:R-:W-:Y:S02]  /*1ec80*/  LOP3.LUT R24, R27, 0x60, RZ, 0xc0, !PT ;  /* 0x000000601b187812 */ /* 0x000fe400078ec0ff */
[----:B------:R-:W-:Y:S02]  /*1ec90*/  LOP3.LUT R25, R25, 0x7, RZ, 0xc0, !PT ;  /* 0x0000000719197812 */ /* 0x000fe400078ec0ff */
[----:B------:R-:W-:Y:S02]  /*1eca0*/  SHF.R.U32.HI R24, RZ, 0x1, R24 ;  /* 0x00000001ff187819 */ /* 0x000fe40000011618 */
[----:B------:R-:W-:-:S04]  /*1ecb0*/  LOP3.LUT R34, R34, 0x40, R25, 0xe2, !PT ;  /* 0x0000004022227812 */ /* 0x000fc800078ee219 */
[-C--:B------:R-:W-:Y:S02]  /*1ecc0*/  LOP3.LUT R34, R34, R24.reuse, RZ, 0xfc, !PT ;  /* 0x0000001822227212 */ /* 0x080fe400078efcff */
[----:B------:R-:W-:-:S05]  /*1ecd0*/  IADD3 R24, RZ, -R24, -R25 ;  /* 0x80000018ff187210 */ /* 0x000fca0007ffe819 */
[----:B------:R-:W-:Y:S02]  /*1ece0*/  IMAD R36, R36, -0x40, R24 ;  /* 0xffffffc024247824 */ /* 0x000fe400078e0218 */
[----:B--2---:R-:W-:-:S05]  /*1ecf0*/  IMAD R24, R28, 0xc0, RZ ;  /* 0x000000c01c187824 */ /* 0x004fca00078e02ff */
[C---:B------:R-:W-:Y:S02]  /*1ed00*/  ISETP.GE.OR P0, PT, R24.reuse, UR6, P0 ;  /* 0x0000000618007c0c */ /* 0x040fe40008706670 */
[----:B------:R-:W-:Y:S01]  /*1ed10*/  IADD3 R36, -R24, UR6, R36 ;  /* 0x0000000618247c10 */ /* 0x000fe2000fffe124 */
[----:B------:R-:W-:Y:S01]  /*1ed20*/  IMAD.WIDE R34, R28, 0xc0, R34 ;  /* 0x000000c01c227825 */ /* 0x000fe200078e0222 */
[----:B------:R-:W-:-:S09]  /*1ed30*/  PRMT R32, R32, 0x6540, R26 ;  /* 0x0000654020207816 */ /* 0x000fd2000000001a */
[----:B------:R-:W-:Y:S05]  /*1ed40*/  @P0 BRA `(.L_x_35) ;  /* 0x00000128000c0947 */ /* 0x000fea0003800000 */
[----:B------:R-:W0:Y:S01]  /*1ed50*/  LDC.64 R28, c[0x0][0x5c8] ;  /* 0x00017200ff1c7b82 */ /* 0x000e220000000a00 */
[----:B------:R-:W-:Y:S01]  /*1ed60*/  USHF.R.S32.HI UR12, URZ, 0x1f, UR19 ;  /* 0x0000001f3f0c7899 */ /* 0x000fe20008011413 */
[--C-:B------:R-:W-:Y:S01]  /*1ed70*/  SHF.R.S32.HI R33, RZ, 0x1f, R32.reuse ;  /* 0x0000001fff217819 */ /* 0x100fe20000011420 */
[----:B------:R-:W-:Y:S01]  /*1ed80*/  ULDC.64 UR10, c[0x0][0x5d0] ;  /* 0x00017400000a7ab9 */ /* 0x000fe20000000a00 */
[----:B------:R-:W-:Y:S01]  /*1ed90*/  BSSY B0, `(.L_x_35) ;  /* 0x000127e000007945 */ /* 0x000fe20003800000 */
[----:B------:R-:W-:Y:S02]  /*1eda0*/  UIMAD UR6, UR12, UR10, URZ ;  /* 0x0000000a0c0672a4 */ /* 0x000fe4000f8e023f */
[----:B------:R-:W-:Y:S02]  /*1edb0*/  IMAD.U32 R26, RZ, RZ, UR10 ;  /* 0x0000000aff1a7e24 */ /* 0x000fe4000f8e00ff */
[----:B------:R-:W-:Y:S02]  /*1edc0*/  UIMAD UR6, UR19, UR11, UR6 ;  /* 0x0000000b130672a4 */ /* 0x000fe4000f8e0206 */
[----:B------:R-:W-:Y:S01]  /*1edd0*/  IMAD.WIDE.U32 R26, R26, UR19, R32 ;  /* 0x000000131a1a7c25 */ /* 0x000fe2000f8e0020 */
[----:B------:R-:W-:-:S04]  /*1ede0*/  ULDC.64 UR10, c[0x0][0x5c0] ;  /* 0x00017000000a7ab9 */ /* 0x000fc80000000a00 */
[----:B------:R-:W-:Y:S01]  /*1edf0*/  IADD3 R27, R27, UR6, RZ ;  /* 0x000000061b1b7c10 */ /* 0x000fe2000fffe0ff */
[-C--:B0-----:R-:W-:Y:S01]  /*1ee00*/  IMAD R24, R35, R28.reuse, RZ ;  /* 0x0000001c23187224 */ /* 0x081fe200078e02ff */
[----:B------:R-:W-:Y:S01]  /*1ee10*/  SHF.L.U64.HI R37, R28, 0x3, R29 ;  /* 0x000000031c257819 */ /* 0x000fe2000001021d */
[----:B------:R-:W-:-:S04]  /*1ee20*/  IMAD.WIDE.U32 R26, R34, R28, R26 ;  /* 0x0000001c221a7225 */ /* 0x000fc800078e001a */
[----:B------:R-:W-:Y:S01]  /*1ee30*/  IMAD R24, R34, R29, R24 ;  /* 0x0000001d22187224 */ /* 0x000fe200078e0218 */
[C---:B------:R-:W-:Y:S01]  /*1ee40*/  LEA R30, P2, R28.reuse, R26, 0x7 ;  /* 0x0000001a1c1e7211 */ /* 0x040fe200078438ff */
[----:B------:R-:W-:Y:S02]  /*1ee50*/  IMAD.SHL.U32 R25, R28, 0x8, RZ ;  /* 0x000000081c197824 */ /* 0x000fe400078e00ff */
[----:B------:R-:W-:Y:S01]  /*1ee60*/  IMAD.IADD R27, R27, 0x1, R24 ;  /* 0x000000011b1b7824 */ /* 0x000fe200078e0218 */
[C---:B------:R-:W-:Y:S02]  /*1ee70*/  IADD3 R24, P5, R26.reuse, UR10, RZ ;  /* 0x0000000a1a187c10 */ /* 0x040fe4000ffbe0ff */
[----:B------:R-:W-:Y:S02]  /*1ee80*/  IADD3 R26, P0, P1, R26, UR10, R25 ;  /* 0x0000000a1a1a7c10 */ /* 0x000fe4000f91e019 */
[----:B------:R-:W-:Y:S02]  /*1ee90*/  LEA.HI.X R31, R28, R27, R29, 0x7, P2 ;  /* 0x0000001b1c1f7211 */ /* 0x000fe400010f3c1d */
[----:B------:R-:W-:-:S02]  /*1eea0*/  IADD3 R28, P2, P3, R30, UR10, R25 ;  /* 0x0000000a1e1c7c10 */ /* 0x000fc4000fb5e019 */
[----:B------:R-:W-:Y:S02]  /*1eeb0*/  IADD3.X R25, R27, UR11, RZ, P5, !PT ;  /* 0x0000000b1b197c10 */ /* 0x000fe4000affe4ff */
[----:B------:R-:W-:Y:S02]  /*1eec0*/  FSETP.NEU.AND P5, PT, RZ, UR17, PT ;  /* 0x00000011ff007c0b */ /* 0x000fe4000bfad000 */
[----:B------:R-:W-:Y:S02]  /*1eed0*/  IADD3 R30, P6, R30, UR10, RZ ;  /* 0x0000000a1e1e7c10 */ /* 0x000fe4000ffde0ff */
[--C-:B------:R-:W-:Y:S02]  /*1eee0*/  IADD3.X R29, R31, UR11, R37.reuse, P2, P3 ;  /* 0x0000000b1f1d7c10 */ /* 0x100fe400097e6425 */
[----:B------:R-:W-:Y:S02]  /*1eef0*/  IADD3.X R27, R27, UR11, R37, P0, P1 ;  /* 0x0000000b1b1b7c10 */ /* 0x000fe400087e2425 */
[----:B------:R-:W-:-:S05]  /*1ef00*/  IADD3.X R31, R31, UR11, RZ, P6, !PT ;  /* 0x0000000b1f1f7c10 */ /* 0x000fca000b7fe4ff */
[----:B------:R-:W-:Y:S05]  /*1ef10*/  @!P5 BRA `(.L_x_36) ;  /* 0x000000dc0014d947 */ /* 0x000fea0003800000 */
[----:B------:R-:W-:Y:S01]  /*1ef20*/  ULDC.64 UR10, c[0x0][0x5b8] ;  /* 0x00016e00000a7ab9 */ /* 0x000fe20000000a00 */
[----:B------:R-:W-:Y:S01]  /*1ef30*/  BSSY B1, `(.L_x_37) ;  /* 0x0000013000017945 */ /* 0x000fe20003800000 */
[----:B------:R-:W-:Y:S02]  /*1ef40*/  UIMAD UR6, UR12, UR10, URZ ;  /* 0x0000000a0c0672a4 */ /* 0x000fe4000f8e023f */
[----:B------:R-:W-:Y:S01]  /*1ef50*/  IMAD.U32 R37, RZ, RZ, UR10 ;  /* 0x0000000aff257e24 */ /* 0x000fe2000f8e00ff */
[----:B------:R-:W-:Y:S01]  /*1ef60*/  ULDC.64 UR12, c[0x0][0x5a8] ;  /* 0x00016a00000c7ab9 */ /* 0x000fe20000000a00 */
[----:B------:R-:W-:Y:S02]  /*1ef70*/  UIMAD UR6, UR19, UR11, UR6 ;  /* 0x0000000b130672a4 */ /* 0x000fe4000f8e0206 */
[----:B------:R-:W-:Y:S01]  /*1ef80*/  IMAD.WIDE.U32 R32, R37, UR19, R32 ;  /* 0x0000001325207c25 */ /* 0x000fe2000f8e0020 */
[----:B------:R-:W-:-:S03]  /*1ef90*/  ULDC.64 UR10, c[0x0][0x5b0] ;  /* 0x00016c00000a7ab9 */ /* 0x000fc60000000a00 */
[----:B------:R-:W-:Y:S01]  /*1efa0*/  IMAD.MOV.U32 R38, RZ, RZ, R32 ;  /* 0x000000ffff267224 */ /* 0x000fe200078e0020 */
[----:B------:R-:W-:Y:S01]  /*1efb0*/  IADD3 R39, R33, UR6, RZ ;  /* 0x0000000621277c10 */ /* 0x000fe2000fffe0ff */
[----:B------:R-:W-:Y:S02]  /*1efc0*/  IMAD R37, R35, UR10, RZ ;  /* 0x0000000a23257c24 */ /* 0x000fe4000f8e02ff */
[----:B------:R-:W-:-:S04]  /*1efd0*/  IMAD.WIDE.U32 R32, R34, UR10, R38 ;  /* 0x0000000a22207c25 */ /* 0x000fc8000f8e0026 */
[----:B------:R-:W-:Y:S01]  /*1efe0*/  IMAD R37, R34, UR11, R37 ;  /* 0x0000000b22257c24 */ /* 0x000fe2000f8e0225 */
[----:B------:R-:W-:-:S04]  /*1eff0*/  IADD3 R32, P0, R32, UR12, RZ ;  /* 0x0000000c20207c10 */ /* 0x000fc8000ff1e0ff */
[--C-:B------:R-:W-:Y:S02]  /*1f000*/  IADD3.X R33, R33, UR13, R37.reuse, P0, !PT ;  /* 0x0000000d21217c10 */ /* 0x100fe400087fe425 */
[----:B------:R-:W-:Y:S02]  /*1f010*/  ISETP.GE.AND P0, PT, R36, 0x1, PT ;  /* 0x000000012400780c */ /* 0x000fe40003f06270 */
[----:B------:R-:W-:Y:S02]  /*1f020*/  PRMT R37, RZ, 0x7610, R37 ;  /* 0x00007610ff257816 */ /* 0x000fe40000000025 */
[----:B------:R-:W-:-:S13]  /*1f030*/  ISETP.LT.OR P1, PT, R0, 0x1, !P0 ;  /* 0x000000010000780c */ /* 0x000fda0004721670 */
[----:B------:R-:W-:Y:S05]  /*1f040*/  @P1 BRA `(.L_x_38) ;  /* 0x0000000000041947 */ /* 0x000fea0003800000 */
[----:B------:R0:W5:Y:S02]  /*1f050*/  LDG.E.U8 R37, desc[UR26][R32.64] ;  /* 0x0000001a20257981 */ /* 0x000164000c1e1100 */
.L_x_38:
[----:B------:R-:W-:Y:S05]  /*1f060*/  BSYNC B1 ;  /* 0x0000000000017941 */ /* 0x000fea0003800000 */
.L_x_37:
[----:B-----5:R-:W-:Y:S01]  /*1f070*/  LOP3.LUT R37, R37, 0xff, RZ, 0xc0, !PT ;  /* 0x000000ff25257812 */ /* 0x020fe200078ec0ff */
[----:B------:R-:W-:Y:S03]  /*1f080*/  BSSY B1, `(.L_x_39) ;  /* 0x000000b000017945 */ /* 0x000fe60003800000 */
[----:B------:R-:W-:-:S05]  /*1f090*/  F2FP.F16.E4M3.UNPACK_B R37, R37 ;  /* 0x00000025ff25723e */ /* 0x000fca00020006ff */
[----:B------:R-:W-:-:S05]  /*1f0a0*/  HADD2.F32 R37, -RZ, R37.H0_H0 ;  /* 0x20000025ff257230 */ /* 0x000fca0000004100 */
[----:B------:R-:W-:-:S04]  /*1f0b0*/  FMUL R37, R37, UR17 ;  /* 0x0000001125257c20 */ /* 0x000fc80008400000 */
[----:B------:R-:W-:-:S05]  /*1f0c0*/  FFMA R2, R2, UR18, R37 ;  /* 0x0000001202027c23 */ /* 0x000fca0008000025 */
[----:B------:R-:W-:-:S05]  /*1f0d0*/  F2FP.SATFINITE.E4M3.F32.PACK_AB_MERGE_C R2, RZ, R2, RZ ;  /* 0x00000002ff02723e */ /* 0x000fca00048070ff */
[----:B------:R2:W-:Y:S01]  /*1f0e0*/  @!P1 STG.E.U8 desc[UR26][R24.64], R2 ;  /* 0x0000000218009986 */ /* 0x0005e2000c10111a */
[----:B------:R-:W-:Y:S02]  /*1f0f0*/  ISETP.LT.OR P1, PT, R0, 0x2, !P0 ;  /* 0x000000020000780c */ /* 0x000fe40004721670 */
[----:B--2---:R-:W-:-:S11]  /*1f100*/  PRMT R2, RZ, 0x7610, R2 ;  /* 0x00007610ff027816 */ /* 0x004fd60000000002 */
[----:B------:R-:W-:Y:S05]  /*1f110*/  @P1 BRA `(.L_x_40) ;  /* 0x0000000000041947 */ /* 0x000fea0003800000 */
[----:B------:R2:W5:Y:S02]  /*1f120*/  LDG.E.U8 R2, desc[UR26][R32.64+0x1] ;  /* 0x0000011a20027981 */ /* 0x000564000c1e1100 */
.L_x_40:
[----:B------:R-:W-:Y:S05]  /*1f130*/  BSYNC B1 ;  /* 0x0000000000017941 */ /* 0x000fea0003800000 */
.L_x_39:
        /* <DEDUP_REMOVED lines=8> */
[----:B------:R-:W-:-:S05]  /*1f1c0*/  IADD3 R2, P1, R34, 0x8, RZ ;  /* 0x0000000822027810 */ /* 0x000fca0007f3e0ff */
[----:B---3--:R-:W-:-:S04]  /*1f1d0*/  IMAD.X R3, RZ, RZ, R35, P1 ;  /* 0x000000ffff037224 */ /* 0x008fc800008e0623 */
[----:B------:R-:W-:-:S04]  /*1f1e0*/  IMAD R3, R3, UR10, RZ ;  /* 0x0000000a03037c24 */ /* 0x000fc8000f8e02ff */
[C---:B------:R-:W-:Y:S02]  /*1f1f0*/  IMAD R37, R2.reuse, UR11, R3 ;  /* 0x0000000b02257c24 */ /* 0x040fe4000f8e0203 */
[----:B------:R-:W-:-:S03]  /*1f200*/  IMAD.WIDE.U32 R2, R2, UR10, R38 ;  /* 0x0000000a02027c25 */ /* 0x000fc6000f8e0026 */
[----:B------:R-:W-:-:S04]  /*1f210*/  IADD3 R2, P1, R2, UR12, RZ ;  /* 0x0000000c02027c10 */ /* 0x000fc8000ff3e0ff */
[--C-:B------:R-:W-:Y:S02]  /*1f220*/  IADD3.X R3, R3, UR13, R37.reuse, P1, !PT ;  /* 0x0000000d03037c10 */ /* 0x100fe40008ffe425 */
[----:B------:R-:W-:Y:S02]  /*1f230*/  ISETP.GE.AND P1, PT, R36, 0x9, PT ;  /* 0x000000092400780c */ /* 0x000fe40003f26270 */
[----:B------:R-:W-:Y:S02]  /*1f240*/  PRMT R37, RZ, 0x7610, R37 ;  /* 0x00007610ff257816 */ /* 0x000fe40000000025 */
[----:B------:R-:W-:-:S13]  /*1f250*/  ISETP.LT.OR P2, PT, R0, 0x1, !P1 ;  /* 0x000000010000780c */ /* 0x000fda0004f41670 */
[----:B------:R-:W-:Y:S05]  /*1f260*/  @P2 BRA `(.L_x_42) ;  /* 0x0000000000042947 */ /* 0x000fea0003800000 */
[----:B------:R3:W5:Y:S02]  /*1f270*/  LDG.E.U8 R37, desc[UR26][R2.64] ;  /* 0x0000001a02257981 */ /* 0x000764000c1e1100 */
.L_x_42:
[----:B------:R-:W-:Y:S05]  /*1f280*/  BSYNC B1 ;  /* 0x0000000000017941 */ /* 0x000fea0003800000 */
.L_x_41:
        /* <DEDUP_REMOVED lines=9> */
[----:B----4-:R-:W-:-:S11]  /*1f320*/  PRMT R4, RZ, 0x7610, R4 ;  /* 0x00007610ff047816 */ /* 0x010fd60000000004 */
[----:B------:R-:W-:Y:S05]  /*1f330*/  @P2 BRA `(.L_x_44) ;  /* 0x0000000000042947 */ /* 0x000fea0003800000 */
[----:B------:R4:W5:Y:S02]  /*1f340*/  LDG.E.U8 R4, desc[UR26][R2.64+0x1] ;  /* 0x0000011a02047981 */ /* 0x000964000c1e1100 */
.L_x_44:
[----:B------:R-:W-:Y:S05]  /*1f350*/  BSYNC B1 ;  /* 0x0000000000017941 */ /* 0x000fea0003800000 */
.L_x_43:
[----:B-----5:R-:W-:Y:S01]  /*1f360*/  LOP3.LUT R4, R4, 0xff, RZ, 0xc0, !PT ;  /* 0x000000ff04047812 */ /* 0x020fe200078ec0ff */
[----:B------:R-:W-:Y:S01]  /*1f370*/  BSSY B1, `(.L_x_45) ;  /* 0x000000b000017945 */ /* 0x000fe20003800000 */
[----:B------:R-:W-:Y:S02]  /*1f380*/  ISETP.LT.OR P3, PT, R0, 0x9, !P0 ;  /* 0x000000090000780c */ /* 0x000fe40004761670 */
[----:B------:R-:W-:-:S05]  /*1f390*/  F2FP.F16.E4M3.UNPACK_B R4, R4 ;  /* 0x00000004ff04723e */ /* 0x000fca00020006ff */
[----:B------:R-:W-:-:S05]  /*1f3a0*/  HADD2.F32 R4, -RZ, R4.H0_H0 ;  /* 0x20000004ff047230 */ /* 0x000fca0000004100 */
[----:B------:R-:W-:-:S04]  /*1f3b0*/  FMUL R4, R4, UR17 ;  /* 0x0000001104047c20 */ /* 0x000fc80008400000 */
[--C-:B------:R-:W-:Y:S01]  /*1f3c0*/  FFMA R5, R5, UR18, R4.reuse ;  /* 0x0000001205057c23 */ /* 0x100fe20008000004 */
[----:B------:R-:W-:-:S04]  /*1f3d0*/  PRMT R4, RZ, 0x7610, R4 ;  /* 0x00007610ff047816 */ /* 0x000fc80000000004 */
[----:B------:R-:W-:-:S05]  /*1f3e0*/  F2FP.SATFINITE.E4M3.F32.PACK_AB_MERGE_C R5, RZ, R5, RZ ;  /* 0x00000005ff05723e */ /* 0x000fca00048070ff */
[----:B------:R0:W-:Y:S01]  /*1f3f0*/  @!P2 STG.E.U8 desc[UR26][R26.64+0x1], R5 ;  /* 0x000001051a00a986 */ /* 0x0001e2000c10111a */
[----:B------:R-:W-:Y:S05]  /*1f400*/  @P3 BRA `(.L_x_46) ;  /* 0x0000000000043947 */ /* 0x000fea0003800000 */
[----:B------:R0:W5:Y:S02]  /*1f410*/  LDG.E.U8 R4, desc[UR26][R32.64+0x8] ;  /* 0x0000081a20047981 */ /* 0x000164000c1e1100 */
.L_x_46:
[----:B------:R-:W-:Y:S05]  /*1f420*/  BSYNC B1 ;  /* 0x0000000000017941 */ /* 0x000fea0003800000 */
.L_x_45:
        /* <DEDUP_REMOVED lines=12> */
.L_x_48:
[----:B------:R-:W-:Y:S05]  /*1f4f0*/  BSYNC B1 ;  /* 0x0000000000017941 */ /* 0x000fea0003800000 */
.L_x_47:
        /* <DEDUP_REMOVED lines=12> */
.L_x_50:
[----:B------:R-:W-:Y:S05]  /*1f5c0*/  BSYNC B1 ;  /* 0x0000000000017941 */ /* 0x000fea0003800000 */
.L_x_49:
        /* <DEDUP_REMOVED lines=12> */
.L_x_52:
[----:B------:R-:W-:Y:S05]  /*1f690*/  BSYNC B1 ;  /* 0x0000000000017941 */ /* 0x000fea0003800000 */
.L_x_51:
        /* <DEDUP_REMOVED lines=12> */
.L_x_54:
[----:B------:R-:W-:Y:S05]  /*1f760*/  BSYNC B1 ;  /* 0x0000000000017941 */ /* 0x000fea0003800000 */
.L_x_53:
        /* <DEDUP_REMOVED lines=12> */
.L_x_56:
[----:B------:R-:W-:Y:S05]  /*1f830*/  BSYNC B1 ;  /* 0x0000000000017941 */ /* 0x000fea0003800000 */
.L_x_55:
        /* <DEDUP_REMOVED lines=12> */
.L_x_58:
[----:B------:R-:W-:Y:S05]  /*1f900*/  BSYNC B1 ;  /* 0x0000000000017941 */ /* 0x000fea0003800000 */
.L_x_57:
        /* <DEDUP_REMOVED lines=12> */
.L_x_60:
[----:B------:R-:W-:Y:S05]  /*1f9d0*/  BSYNC B1 ;  /* 0x0000000000017941 */ /* 0x000fea0003800000 */
.L_x_59:
        /* <DEDUP_REMOVED lines=12> */
.L_x_62:
[----:B------:R-:W-:Y:S05]  /*1faa0*/  BSYNC B1 ;  /* 0x0000000000017941 */ /* 0x000fea0003800000 */
.L_x_61:
        /* <DEDUP_REMOVED lines=12> */
.L_x_64:
[----:B------:R-:W-:Y:S05]  /*1fb70*/  BSYNC B1 ;  /* 0x0000000000017941 */ /* 0x000fea0003800000 */
.L_x_63:
        /* <DEDUP_REMOVED lines=12> */
.L_x_66:
[----:B------:R-:W-:Y:S05]  /*1fc40*/  BSYNC B1 ;  /* 0x0000000000017941 */ /* 0x000fea0003800000 */
.L_x_65:
        /* <DEDUP_REMOVED lines=12> */
.L_x_68:
[----:B------:R-:W-:Y:S05]  /*1fd10*/  BSYNC B1 ;  /* 0x0000000000017941 */ /* 0x000fea0003800000 */
.L_x_67:
        /* <DEDUP_REMOVED lines=12> */
.L_x_70:
[----:B------:R-:W-:Y:S05]  /*1fde0*/  BSYNC B1 ;  /* 0x0000000000017941 */ /* 0x000fea0003800000 */
.L_x_69:
        /* <DEDUP_REMOVED lines=12> */
.L_x_72:
[----:B------:R-:W-:Y:S05]  /*1feb0*/  BSYNC B1 ;  /* 0x0000000000017941 */ /* 0x000fea0003800000 */
.L_x_71:
        /* <DEDUP_REMOVED lines=12> */
.L_x_74:
[----:B------:R-:W-:Y:S05]  /*1ff80*/  BSYNC B1 ;  /* 0x0000000000017941 */ /* 0x000fea0003800000 */
.L_x_73:
        /* <DEDUP_REMOVED lines=12> */
.L_x_76:
[----:B------:R-:W-:Y:S05]  /*20050*/  BSYNC B1 ;  /* 0x0000000000017941 */ /* 0x000fea0003800000 */
.L_x_75:
        /* <DEDUP_REMOVED lines=12> */
.L_x_78:
[----:B------:R-:W-:Y:S05]  /*20120*/  BSYNC B1 ;  /* 0x0000000000017941 */ /* 0x000fea0003800000 */
.L_x_77:
        /* <DEDUP_REMOVED lines=12> */
.L_x_80:
[----:B------:R-:W-:Y:S05]  /*201f0*/  BSYNC B1 ;  /* 0x0000000000017941 */ /* 0x000fea0003800000 */
.L_x_79:
        /* <DEDUP_REMOVED lines=12> */
.L_x_82:
[----:B------:R-:W-:Y:S05]  /*202c0*/  BSYNC B1 ;  /* 0x0000000000017941 */ /* 0x000fea0003800000 */
.L_x_81:
        /* <DEDUP_REMOVED lines=12> */
.L_x_84:
[----:B------:R-:W-:Y:S05]  /*20390*/  BSYNC B1 ;  /* 0x0000000000017941 */ /* 0x000fea0003800000 */
.L_x_83:
        /* <DEDUP_REMOVED lines=12> */
.L_x_86:
[----:B------:R-:W-:Y:S05]  /*20460*/  BSYNC B1 ;  /* 0x0000000000017941 */ /* 0x000fea0003800000 */
.L_x_85:
        /* <DEDUP_REMOVED lines=12> */
.L_x_88:
[----:B------:R-:W-:Y:S05]  /*20530*/  BSYNC B1 ;  /* 0x0000000000017941 */ /* 0x000fea0003800000 */
.L_x_87:
        /* <DEDUP_REMOVED lines=12> */
.L_x_90:
[----:B------:R-:W-:Y:S05]  /*20600*/  BSYNC B1 ;  /* 0x0000000000017941 */ /* 0x000fea0003800000 */
.L_x_89:
        /* <DEDUP_REMOVED lines=12> */
.L_x_92:
[----:B------:R-:W-:Y:S05]  /*206d0*/  BSYNC B1 ;  /* 0x0000000000017941 */ /* 0x000fea0003800000 */
.L_x_91:
        /* <DEDUP_REMOVED lines=12> */
.L_x_94:
[----:B------:R-:W-:Y:S05]  /*207a0*/  BSYNC B1 ;  /* 0x0000000000017941 */ /* 0x000fea0003800000 */
.L_x_93:
        /* <DEDUP_REMOVED lines=12> */
.L_x_96:
[----:B------:R-:W-:Y:S05]  /*20870*/  BSYNC B1 ;  /* 0x0000000000017941 */ /* 0x000fea0003800000 */
.L_x_95:
        /* <DEDUP_REMOVED lines=12> */
.L_x_98:
[----:B------:R-:W-:Y:S05]  /*20940*/  BSYNC B1 ;  /* 0x0000000000017941 */ /* 0x000fea0003800000 */
.L_x_97:
        /* <DEDUP_REMOVED lines=12> */
.L_x_100:
[----:B------:R-:W-:Y:S05]  /*20a10*/  BSYNC B1 ;  /* 0x0000000000017941 */ /* 0x000fea0003800000 */
.L_x_99:
        /* <DEDUP_REMOVED lines=12> */
.L_x_102:
[----:B------:R-:W-:Y:S05]  /*20ae0*/  BSYNC B1 ;  /* 0x0000000000017941 */ /* 0x000fea0003800000 */
.L_x_101:
        /* <DEDUP_REMOVED lines=12> */
.L_x_104:
[----:B------:R-:W-:Y:S05]  /*20bb0*/  BSYNC B1 ;  /* 0x0000000000017941 */ /* 0x000fea0003800000 */
.L_x_103:
        /* <DEDUP_REMOVED lines=12> */
.L_x_106:
[----:B------:R-:W-:Y:S05]  /*20c80*/  BSYNC B1 ;  /* 0x0000000000017941 */ /* 0x000fea0003800000 */
.L_x_105:
        /* <DEDUP_REMOVED lines=12> */
.L_x_108:
[----:B------:R-:W-:Y:S05]  /*20d50*/  BSYNC B1 ;  /* 0x0000000000017941 */ /* 0x000fea0003800000 */
.L_x_107:
        /* <DEDUP_REMOVED lines=12> */
.L_x_110:
[----:B------:R-:W-:Y:S05]  /*20e20*/  BSYNC B1 ;  /* 0x0000000000017941 */ /* 0x000fea0003800000 */
.L_x_109:
        /* <DEDUP_REMOVED lines=12> */
.L_x_112:
[----:B------:R-:W-:Y:S05]  /*20ef0*/  BSYNC B1 ;  /* 0x0000000000017941 */ /* 0x000fea0003800000 */
.L_x_111:
        /* <DEDUP_REMOVED lines=12> */
.L_x_114:
[----:B------:R-:W-:Y:S05]  /*20fc0*/  BSYNC B1 ;  /* 0x0000000000017941 */ /* 0x000fea0003800000 */
.L_x_113:
        /* <DEDUP_REMOVED lines=12> */
.L_x_116:
[----:B------:R-:W-:Y:S05]  /*21090*/  BSYNC B1 ;  /* 0x0000000000017941 */ /* 0x000fea0003800000 */
.L_x_115:
        /* <DEDUP_REMOVED lines=12> */
.L_x_118:
[----:B------:R-:W-:Y:S05]  /*21160*/  BSYNC B1 ;  /* 0x0000000000017941 */ /* 0x000fea0003800000 */
.L_x_117:
        /* <DEDUP_REMOVED lines=12> */
.L_x_120:
[----:B------:R-:W-:Y:S05]  /*21230*/  BSYNC B1 ;  /* 0x0000000000017941 */ /* 0x000fea0003800000 */
.L_x_119:
        /* <DEDUP_REMOVED lines=12> */
.L_x_122:
[----:B------:R-:W-:Y:S05]  /*21300*/  BSYNC B1 ;  /* 0x0000000000017941 */ /* 0x000fea0003800000 */
.L_x_121:
        /* <DEDUP_REMOVED lines=12> */
.L_x_124:
[----:B------:R-:W-:Y:S05]  /*213d0*/  BSYNC B1 ;  /* 0x0000000000017941 */ /* 0x000fea0003800000 */
.L_x_123:
        /* <DEDUP_REMOVED lines=12> */
.L_x_126:
[----:B------:R-:W-:Y:S05]  /*214a0*/  BSYNC B1 ;  /* 0x0000000000017941 */ /* 0x000fea0003800000 */
.L_x_125:
        /* <DEDUP_REMOVED lines=12> */
.L_x_128:
[----:B------:R-:W-:Y:S05]  /*21570*/  BSYNC B1 ;  /* 0x0000000000017941 */ /* 0x000fea0003800000 */
.L_x_127:
        /* <DEDUP_REMOVED lines=12> */
.L_x_130:
[----:B------:R-:W-:Y:S05]  /*21640*/  BSYNC B1 ;  /* 0x0000000000017941 */ /* 0x000fea0003800000 */
.L_x_129:
        /* <DEDUP_REMOVED lines=12> */
.L_x_132:
[----:B------:R-:W-:Y:S05]  /*21710*/  BSYNC B1 ;  /* 0x0000000000017941 */ /* 0x000fea0003800000 */
.L_x_131:
        /* <DEDUP_REMOVED lines=12> */
.L_x_134:
[----:B------:R-:W-:Y:S05]  /*217e0*/  BSYNC B1 ;  /* 0x0000000000017941 */ /* 0x000fea0003800000 */
.L_x_133:
        /* <DEDUP_REMOVED lines=12> */
.L_x_136:
[----:B------:R-:W-:Y:S05]  /*218b0*/  BSYNC B1 ;  /* 0x0000000000017941 */ /* 0x000fea0003800000 */
.L_x_135:
[----:B-----5:R-:W-:Y:S01]  /*218c0*/  LOP3.LUT R4, R4, 0xff, RZ, 0xc0, !PT ;  /* 0x000000ff04047812 */ /* 0x020fe200078ec0ff */
[----:B------:R-:W-:Y:S01]  /*218d0*/  BSSY B1, `(.L_x_137) ;  /* 0x000000b000017945 */ /* 0x000fe20003800000 */
[----:B------:R-:W-:Y:S02]  /*218e0*/  ISETP.LT.OR P3, PT, R0, 0x61, !P1 ;  /* 0x000000610000780c */ /* 0x000fe40004f61670 */
[----:B------:R-:W-:-:S05]  /*218f0*/  F2FP.F16.E4M3.UNPACK_B R4, R4 ;  /* 0x00000004ff04723e */ /* 0x000fca00020006ff */
[----:B------:R-:W-:-:S05]  /*21900*/  HADD2.F32 R4, -RZ, R4.H0_H0 ;  /* 0x20000004ff047230 */ /* 0x000fca0000004100 */
[----:B------:R-:W-:-:S04]  /*21910*/  FMUL R4, R4, UR17 ;  /* 0x0000001104047c20 */ /* 0x000fc80008400000 */
[----:B------:R-:W-:-:S05]  /*21920*/  FFMA R4, R179, UR18, R4 ;  /* 0x00000012b3047c23 */ /* 0x000fca0008000004 */
[----:B0-----:R-:W-:Y:S02]  /*21930*/  F2FP.SATFINITE.E4M3.F32.PACK_AB_MERGE_C R5, RZ, R4, RZ ;  /* 0x00000004ff05723e */ /* 0x001fe400048070ff */
[----:B------:R-:W-:-:S03]  /*21940*/  PRMT R4, RZ, 0x7610, R4 ;  /* 0x00007610ff047816 */ /* 0x000fc60000000004 */
[----:B------:R0:W-:Y:S01]  /*21950*/  @!P2 STG.E.U8 desc[UR26][R24.64+0x61], R5 ;  /* 0x000061051800a986 */ /* 0x0001e2000c10111a */
[----:B------:R-:W-:Y:S05]  /*21960*/  @P3 BRA `(.L_x_138) ;  /* 0x0000000000043947 */ /* 0x000fea0003800000 */
[----:B------:R0:W5:Y:S02]  /*21970*/  LDG.E.U8 R4, desc[UR26][R2.64+0x60] ;  /* 0x0000601a02047981 */ /* 0x000164000c1e1100 */
.L_x_138:
[----:B------:R-:W-:Y:S05]  /*21980*/  BSYNC B1 ;  /* 0x0000000000017941 */ /* 0x000fea0003800000 */
.L_x_137:
        /* <DEDUP_REMOVED lines=12> */
.L_x_140:
[----:B------:R-:W-:Y:S05]  /*21a50*/  BSYNC B1 ;  /* 0x0000000000017941 */ /* 0x000fea0003800000 */
.L_x_139:
        /* <DEDUP_REMOVED lines=12> */
.L_x_142:
[----:B------:R-:W-:Y:S05]  /*21b20*/  BSYNC B1 ;  /* 0x0000000000017941 */ /* 0x000fea0003800000 */
.L_x_141:
[----:B-----5:R-:W-:Y:S01]  /*21b30*/  LOP3.LUT R4, R4, 0xff, RZ, 0xc0, !PT ;  /* 0x000000ff04047812 */ /* 0x020fe200078ec0ff */
[----:B------:R-:W-:Y:S01]  /*21b40*/  BSSY B1, `(.L_x_143) ;  /* 0x000000b000017945 */ /* 0x000fe20003800000 */
[----:B------:R-:W-:Y:S02]  /*21b50*/  ISETP.LT.OR P2, PT, R0, 0x6a, !P0 ;  /* 0x0000006a0000780c */ /* 0x000fe40004741670 */
[----:B------:R-:W-:-:S05]  /*21b60*/  F2FP.F16.E4M3.UNPACK_B R4, R4 ;  /* 0x00000004ff04723e */ /* 0x000fca00020006ff */
[----:B------:R-:W-:-:S05]  /*21b70*/  HADD2.F32 R4, -RZ, R4.H0_H0 ;  /* 0x20000004ff047230 */ /* 0x000fca0000004100 */
[----:B0-----:R-:W-:Y:S01]  /*21b80*/  FMUL R5, R4, UR17 ;  /* 0x0000001104057c20 */ /* 0x001fe20008400000 */
[----:B------:R-:W-:-:S03]  /*21b90*/  PRMT R4, RZ, 0x7610, R4 ;  /* 0x00007610ff047816 */ /* 0x000fc60000000004 */
[----:B------:R-:W-:-:S05]  /*21ba0*/  FFMA R5, R182, UR18, R5 ;  /* 0x00000012b6057c23 */ /* 0x000fca0008000005 */
[----:B------:R-:W-:-:S05]  /*21bb0*/  F2FP.SATFINITE.E4M3.F32.PACK_AB_MERGE_C R5, RZ, R5, RZ ;  /* 0x00000005ff05723e */ /* 0x000fca00048070ff */
[----:B------:R0:W-:Y:S01]  /*21bc0*/  @!P3 STG.E.U8 desc[UR26][R24.64+0x68], R5 ;  /* 0x000068051800b986 */ /* 0x0001e2000c10111a */
[----:B------:R-:W-:Y:S05]  /*21bd0*/  @P2 BRA `(.L_x_144) ;  /* 0x0000000000042947 */ /* 0x000fea0003800000 */
[----:B------:R0:W5:Y:S02]  /*21be0*/  LDG.E.U8 R4, desc[UR26][R32.64+0x69] ;  /* 0x0000691a20047981 */ /* 0x000164000c1e1100 */
.L_x_144:
[----:B------:R-:W-:Y:S05]  /*21bf0*/  BSYNC B1 ;  /* 0x0000000000017941 */ /* 0x000fea0003800000 */
.L_x_143:
        /* <DEDUP_REMOVED lines=12> */
.L_x_146:
[----:B------:R-:W-:Y:S05]  /*21cc0*/  BSYNC B1 ;  /* 0x0000000000017941 */ /* 0x000fea0003800000 */
.L_x_145:
        /* <DEDUP_REMOVED lines=12> */
.L_x_148:
[----:B------:R-:W-:Y:S05]  /*21d90*/  BSYNC B1 ;  /* 0x0000000000017941 */ /* 0x000fea0003800000 */
.L_x_147:
        /* <DEDUP_REMOVED lines=12> */
.L_x_150:
[----:B------:R-:W-:Y:S05]  /*21e60*/  BSYNC B1 ;  /* 0x0000000000017941 */ /* 0x000fea0003800000 */
.L_x_149:
        /* <DEDUP_REMOVED lines=12> */
.L_x_152:
[----:B------:R-:W-:Y:S05]  /*21f30*/  BSYNC B1 ;  /* 0x0000000000017941 */ /* 0x000fea0003800000 */
.L_x_151:
        /* <DEDUP_REMOVED lines=12> */
.L_x_154:
[----:B------:R-:W-:Y:S05]  /*22000*/  BSYNC B1 ;  /* 0x0000000000017941 */ /* 0x000fea0003800000 */
.L_x_153:
        /* <DEDUP_REMOVED lines=12> */
.L_x_156:
[----:B------:R-:W-:Y:S05]  /*220d0*/  BSYNC B1 ;  /* 0x0000000000017941 */ /* 0x000fea0003800000 */
.L_x_155:
        /* <DEDUP_REMOVED lines=12> */
.L_x_158:
[----:B------:R-:W-:Y:S05]  /*221a0*/  BSYNC B1 ;  /* 0x0000000000017941 */ /* 0x000fea0003800000 */
.L_x_157:
        /* <DEDUP_REMOVED lines=12> */
.L_x_160:
[----:B------:R-:W-:Y:S05]  /*22270*/  BSYNC B1 ;  /* 0x0000000000017941 */ /* 0x000fea0003800000 */
.L_x_159:
        /* <DEDUP_REMOVED lines=12> */
.L_x_162:
[----:B------:R-:W-:Y:S05]  /*22340*/  BSYNC B1 ;  /* 0x0000000000017941 */ /* 0x000fea0003800000 */
.L_x_161:
        /* <DEDUP_REMOVED lines=12> */
.L_x_164:
[----:B------:R-:W-:Y:S05]  /*22410*/  BSYNC B1 ;  /* 0x0000000000017941 */ /* 0x000fea0003800000 */
.L_x_163:
        /* <DEDUP_REMOVED lines=12> */
.L_x_166:
[----:B------:R-:W-:Y:S05]  /*224e0*/  BSYNC B1 ;  /* 0x0000000000017941 */ /* 0x000fea0003800000 */
.L_x_165:
        /* <DEDUP_REMOVED lines=12> */
.L_x_168:
[----:B------:R-:W-:Y:S05]  /*225b0*/  BSYNC B1 ;  /* 0x0000000000017941 */ /* 0x000fea0003800000 */
.L_x_167:
        /* <DEDUP_REMOVED lines=12> */
.L_x_170:
[----:B------:R-:W-:Y:S05]  /*22680*/  BSYNC B1 ;  /* 0x0000000000017941 */ /* 0x000fea0003800000 */
.L_x_169:
        /* <DEDUP_REMOVED lines=12> */
.L_x_172:
[----:B------:R-:W-:Y:S05]  /*22750*/  BSYNC B1 ;  /* 0x0000000000017941 */ /* 0x000fea0003800000 */
.L_x_171:
        /* <DEDUP_REMOVED lines=12> */
.L_x_174:
[----:B------:R-:W-:Y:S05]  /*22820*/  BSYNC B1 ;  /* 0x0000000000017941 */ /* 0x000fea0003800000 */
.L_x_173:
        /* <DEDUP_REMOVED lines=12> */
.L_x_176:
[----:B------:R-:W-:Y:S05]  /*228f0*/  BSYNC B1 ;  /* 0x0000000000017941 */ /* 0x000fea0003800000 */
.L_x_175:
        /* <DEDUP_REMOVED lines=12> */
.L_x_178:
[----:B------:R-:W-:Y:S05]  /*229c0*/  BSYNC B1 ;  /* 0x0000000000017941 */ /* 0x000fea0003800000 */
.L_x_177:
        /* <DEDUP_REMOVED lines=12> */
.L_x_180:
[----:B------:R-:W-:Y:S05]  /*22a90*/  BSYNC B1 ;  /* 0x0000000000017941 */ /* 0x000fea0003800000 */
.L_x_179:
        /* <DEDUP_REMOVED lines=12> */
.L_x_182:
[----:B------:R-:W-:Y:S05]  /*22b60*/  BSYNC B1 ;  /* 0x0000000000017941 */ /* 0x000fea0003800000 */
.L_x_181:
        /* <DEDUP_REMOVED lines=12> */
.L_x_184:
[----:B------:R-:W-:Y:S05]  /*22c30*/  BSYNC B1 ;  /* 0x0000000000017941 */ /* 0x000fea0003800000 */
.L_x_183:
        /* <DEDUP_REMOVED lines=12> */
.L_x_186:
[----:B------:R-:W-:Y:S05]  /*22d00*/  BSYNC B1 ;  /* 0x0000000000017941 */ /* 0x000fea0003800000 */
.L_x_185:
        /* <DEDUP_REMOVED lines=12> */
.L_x_188:
[----:B------:R-:W-:Y:S05]  /*22dd0*/  BSYNC B1 ;  /* 0x0000000000017941 */ /* 0x000fea0003800000 */
.L_x_187:
        /* <DEDUP_REMOVED lines=12> */
.L_x_190:
[----:B------:R-:W-:Y:S05]  /*22ea0*/  BSYNC B1 ;  /* 0x0000000000017941 */ /* 0x000fea0003800000 */
.L_x_189:
        /* <DEDUP_REMOVED lines=12> */
.L_x_192:
[----:B------:R-:W-:Y:S05]  /*22f70*/  BSYNC B1 ;  /* 0x0000000000017941 */ /* 0x000fea0003800000 */
.L_x_191:
        /* <DEDUP_REMOVED lines=12> */
.L_x_194:
[----:B------:R-:W-:Y:S05]  /*23040*/  BSYNC B1 ;  /* 0x0000000000017941 */ /* 0x000fea0003800000 */
.L_x_193:
        /* <DEDUP_REMOVED lines=12> */
.L_x_196:
[----:B------:R-:W-:Y:S05]  /*23110*/  BSYNC B1 ;  /* 0x0000000000017941 */ /* 0x000fea0003800000 */
.L_x_195:
        /* <DEDUP_REMOVED lines=12> */
.L_x_198:
[----:B------:R-:W-:Y:S05]  /*231e0*/  BSYNC B1 ;  /* 0x0000000000017941 */ /* 0x000fea0003800000 */
.L_x_197:
        /* <DEDUP_REMOVED lines=12> */
.L_x_200:
[----:B------:R-:W-:Y:S05]  /*232b0*/  BSYNC B1 ;  /* 0x0000000000017941 */ /* 0x000fea0003800000 */
.L_x_199:
        /* <DEDUP_REMOVED lines=12> */
.L_x_202:
[----:B------:R-:W-:Y:S05]  /*23380*/  BSYNC B1 ;  /* 0x0000000000017941 */ /* 0x000fea0003800000 */
.L_x_201:
        /* <DEDUP_REMOVED lines=12> */
.L_x_204:
[----:B------:R-:W-:Y:S05]  /*23450*/  BSYNC B1 ;  /* 0x0000000000017941 */ /* 0x000fea0003800000 */
.L_x_203:
        /* <DEDUP_REMOVED lines=12> */
.L_x_206:
[----:B------:R-:W-:Y:S05]  /*23520*/  BSYNC B1 ;  /* 0x0000000000017941 */ /* 0x000fea0003800000 */
.L_x_205:
        /* <DEDUP_REMOVED lines=12> */
.L_x_208:
[----:B------:R-:W-:Y:S05]  /*235f0*/  BSYNC B1 ;  /* 0x0000000000017941 */ /* 0x000fea0003800000 */
.L_x_207:
        /* <DEDUP_REMOVED lines=12> */
.L_x_210:
[----:B------:R-:W-:Y:S05]  /*236c0*/  BSYNC B1 ;  /* 0x0000000000017941 */ /* 0x000fea0003800000 */
.L_x_209:
        /* <DEDUP_REMOVED lines=12> */
.L_x_212:
[----:B------:R-:W-:Y:S05]  /*23790*/  BSYNC B1 ;  /* 0x0000000000017941 */ /* 0x000fea0003800000 */
.L_x_211:
        /* <DEDUP_REMOVED lines=12> */
.L_x_214:
[----:B------:R-:W-:Y:S05]  /*23860*/  BSYNC B1 ;  /* 0x0000000000017941 */ /* 0x000fea0003800000 */
.L_x_213:
        /* <DEDUP_REMOVED lines=12> */
.L_x_216:
[----:B------:R-:W-:Y:S05]  /*23930*/  BSYNC B1 ;  /* 0x0000000000017941 */ /* 0x000fea0003800000 */
.L_x_215:
        /* <DEDUP_REMOVED lines=12> */
.L_x_218:
[----:B------:R-:W-:Y:S05]  /*23a00*/  BSYNC B1 ;  /* 0x0000000000017941 */ /* 0x000fea0003800000 */
.L_x_217:
        /* <DEDUP_REMOVED lines=12> */
.L_x_220:
[----:B------:R-:W-:Y:S05]  /*23ad0*/  BSYNC B1 ;  /* 0x0000000000017941 */ /* 0x000fea0003800000 */
.L_x_219:
        /* <DEDUP_REMOVED lines=12> */
.L_x_222:
[----:B------:R-:W-:Y:S05]  /*23ba0*/  BSYNC B1 ;  /* 0x0000000000017941 */ /* 0x000fea0003800000 */
.L_x_221:
        /* <DEDUP_REMOVED lines=12> */
.L_x_224:
[----:B------:R-:W-:Y:S05]  /*23c70*/  BSYNC B1 ;  /* 0x0000000000017941 */ /* 0x000fea0003800000 */
.L_x_223:
        /* <DEDUP_REMOVED lines=12> */
.L_x_226:
[----:B------:R-:W-:Y:S05]  /*23d40*/  BSYNC B1 ;  /* 0x0000000000017941 */ /* 0x000fea0003800000 */
.L_x_225:
        /* <DEDUP_REMOVED lines=12> */
.L_x_228:
[----:B------:R-:W-:Y:S05]  /*23e10*/  BSYNC B1 ;  /* 0x0000000000017941 */ /* 0x000fea0003800000 */
.L_x_227:
        /* <DEDUP_REMOVED lines=12> */
.L_x_230:
[----:B------:R-:W-:Y:S05]  /*23ee0*/  BSYNC B1 ;  /* 0x0000000000017941 */ /* 0x000fea0003800000 */
.L_x_229:
        /* <DEDUP_REMOVED lines=12> */
.L_x_232:
[----:B------:R-:W-:Y:S05]  /*23fb0*/  BSYNC B1 ;  /* 0x0000000000017941 */ /* 0x000fea0003800000 */
.L_x_231:
        /* <DEDUP_REMOVED lines=12> */
.L_x_234:
[----:B------:R-:W-:Y:S05]  /*24080*/  BSYNC B1 ;  /* 0x0000000000017941 */ /* 0x000fea0003800000 */
.L_x_233:
        /* <DEDUP_REMOVED lines=12> */
.L_x_236:
[----:B------:R-:W-:Y:S05]  /*24150*/  BSYNC B1 ;  /* 0x0000000000017941 */ /* 0x000fea0003800000 */
.L_x_235:
        /* <DEDUP_REMOVED lines=12> */
.L_x_238:
[----:B------:R-:W-:Y:S05]  /*24220*/  BSYNC B1 ;  /* 0x0000000000017941 */ /* 0x000fea0003800000 */
.L_x_237:
[----:B0-----:R-:W2:Y:S01]  /*24230*/  LDL.LU R5, [R1+0x200] ;  /* 0x0002000001057983 */ /* 0x001ea20000300800 */
[----:B-----5:R-:W-:Y:S01]  /*24240*/  LOP3.LUT R4, R4, 0xff, RZ, 0xc0, !PT ;  /* 0x000000ff04047812 */ /* 0x020fe200078ec0ff */
[----:B------:R-:W-:Y:S01]  /*24250*/  BSSY B1, `(.L_x_239) ;  /* 0x000000b000017945 */ /* 0x000fe20003800000 */
[----:B------:R-:W-:Y:S02]  /*24260*/  ISETP.LT.OR P2, PT, R0, 0xca, !P0 ;  /* 0x000000ca0000780c */ /* 0x000fe40004741670 */
[----:B------:R-:W-:-:S05]  /*24270*/  F2FP.F16.E4M3.UNPACK_B R4, R4 ;  /* 0x00000004ff04723e */ /* 0x000fca00020006ff */
[----:B------:R-:W-:-:S05]  /*24280*/  HADD2.F32 R4, -RZ, R4.H0_H0 ;  /* 0x20000004ff047230 */ /* 0x000fca0000004100 */
[----:B------:R-:W-:-:S04]  /*24290*/  FMUL R4, R4, UR17 ;  /* 0x0000001104047c20 */ /* 0x000fc80008400000 */
[----:B--2---:R-:W-:-:S05]  /*242a0*/  FFMA R4, R5, UR18, R4 ;  /* 0x0000001205047c23 */ /* 0x004fca0008000004 */
[----:B------:R-:W-:Y:S02]  /*242b0*/  F2FP.SATFINITE.E4M3.F32.PACK_AB_MERGE_C R5, RZ, R4, RZ ;  /* 0x00000004ff05723e */ /* 0x000fe400048070ff */
[----:B------:R-:W-:-:S03]  /*242c0*/  PRMT R4, RZ, 0x7610, R4 ;  /* 0x00007610ff047816 */ /* 0x000fc60000000004 */
[----:B------:R0:W-:Y:S01]  /*242d0*/  @!P3 STG.E.U8 desc[UR26][R24.64+0xc8], R5 ;  /* 0x0000c8051800b986 */ /* 0x0001e2000c10111a */
[----:B------:R-:W-:Y:S05]  /*242e0*/  @P2 BRA `(.L_x_240) ;  /* 0x0000000000042947 */ /* 0x000fea0003800000 */
[----:B------:R2:W5:Y:S02]  /*242f0*/  LDG.E.U8 R4, desc[UR26][R32.64+0xc9] ;  /* 0x0000c91a20047981 */ /* 0x000564000c1e1100 */
.L_x_240:
[----:B------:R-:W-:Y:S05]  /*24300*/  BSYNC B1 ;  /* 0x0000000000017941 */ /* 0x000fea0003800000 */
.L_x_239:
[----:B0-----:R-:W3:Y:S01]  /*24310*/  LDL.LU R5, [R1+0x204] ;  /* 0x0002040001057983 */ /* 0x001ee20000300800 */
[----:B-----5:R-:W-:Y:S01]  /*24320*/  LOP3.LUT R4, R4, 0xff, RZ, 0xc0, !PT ;  /* 0x000000ff04047812 */ /* 0x020fe200078ec0ff */
[----:B------:R-:W-:Y:S01]  /*24330*/  BSSY B1, `(.L_x_241) ;  /* 0x000000b000017945 */ /* 0x000fe20003800000 */
[----:B------:R-:W-:Y:S02]  /*24340*/  ISETP.LT.OR P3, PT, R0, 0xc9, !P1 ;  /* 0x000000c90000780c */ /* 0x000fe40004f61670 */
[----:B------:R-:W-:-:S05]  /*24350*/  F2FP.F16.E4M3.UNPACK_B R4, R4 ;  /* 0x00000004ff04723e */ /* 0x000fca00020006ff */
[----:B------:R-:W-:-:S05]  /*24360*/  HADD2.F32 R4, -RZ, R4.H0_H0 ;  /* 0x20000004ff047230 */ /* 0x000fca0000004100 */
[----:B------:R-:W-:-:S04]  /*24370*/  FMUL R4, R4, UR17 ;  /* 0x0000001104047c20 */ /* 0x000fc80008400000 */
[----:B---3--:R-:W-:-:S05]  /*24380*/  FFMA R4, R5, UR18, R4 ;  /* 0x0000001205047c23 */ /* 0x008fca0008000004 */
[----:B------:R-:W-:Y:S02]  /*24390*/  F2FP.SATFINITE.E4M3.F32.PACK_AB_MERGE_C R5, RZ, R4, RZ ;  /* 0x00000004ff05723e */ /* 0x000fe400048070ff */
[----:B------:R-:W-:-:S03]  /*243a0*/  PRMT R4, RZ, 0x7610, R4 ;  /* 0x00007610ff047816 */ /* 0x000fc60000000004 */
[----:B------:R0:W-:Y:S01]  /*243b0*/  @!P2 STG.E.U8 desc[UR26][R24.64+0xc9], R5 ;  /* 0x0000c9051800a986 */ /* 0x0001e2000c10111a */
[----:B------:R-:W-:Y:S05]  /*243c0*/  @P3 BRA `(.L_x_242) ;  /* 0x0000000000043947 */ /* 0x000fea0003800000 */
[----:B------:R3:W5:Y:S02]  /*243d0*/  LDG.E.U8 R4, desc[UR26][R2.64+0xc8] ;  /* 0x0000c81a02047981 */ /* 0x000764000c1e1100 */
.L_x_242:
[----:B------:R-:W-:Y:S05]  /*243e0*/  BSYNC B1 ;  /* 0x0000000000017941 */ /* 0x000fea0003800000 */
.L_x_241:
        /* <DEDUP_REMOVED lines=13> */
.L_x_244:
[----:B------:R-:W-:Y:S05]  /*244c0*/  BSYNC B1 ;  /* 0x0000000000017941 */ /* 0x000fea0003800000 */
.L_x_243:
        /* <DEDUP_REMOVED lines=13> */
.L_x_246:
[----:B------:R-:W-:Y:S05]  /*245a0*/  BSYNC B1 ;  /* 0x0000000000017941 */ /* 0x000fea0003800000 */
.L_x_245:
        /* <DEDUP_REMOVED lines=13> */
.L_x_248:
[----:B------:R-:W-:Y:S05]  /*24680*/  BSYNC B1 ;  /* 0x0000000000017941 */ /* 0x000fea0003800000 */
.L_x_247:
        /* <DEDUP_REMOVED lines=13> */
.L_x_250:
[----:B------:R-:W-:Y:S05]  /*24760*/  BSYNC B1 ;  /* 0x0000000000017941 */ /* 0x000fea0003800000 */
.L_x_249:
        /* <DEDUP_REMOVED lines=13> */
.L_x_252:
[----:B------:R-:W-:Y:S05]  /*24840*/  BSYNC B1 ;  /* 0x0000000000017941 */ /* 0x000fea0003800000 */
.L_x_251:
        /* <DEDUP_REMOVED lines=13> */
.L_x_254:
[----:B------:R-:W-:Y:S05]  /*24920*/  BSYNC B1 ;  /* 0x0000000000017941 */ /* 0x000fea0003800000 */
.L_x_253:
        /* <DEDUP_REMOVED lines=13> */
.L_x_256:
[----:B------:R-:W-:Y:S05]  /*24a00*/  BSYNC B1 ;  /* 0x0000000000017941 */ /* 0x000fea0003800000 */
.L_x_255:
        /* <DEDUP_REMOVED lines=13> */
.L_x_258:
[----:B------:R-:W-:Y:S05]  /*24ae0*/  BSYNC B1 ;  /* 0x0000000000017941 */ /* 0x000fea0003800000 */
.L_x_257:
        /* <DEDUP_REMOVED lines=13> */
.L_x_260:
[----:B------:R-:W-:Y:S05]  /*24bc0*/  BSYNC B1 ;  /* 0x0000000000017941 */ /* 0x000fea0003800000 */
.L_x_259:
        /* <DEDUP_REMOVED lines=13> */
.L_x_262:
[----:B------:R-:W-:Y:S05]  /*24ca0*/  BSYNC B1 ;  /* 0x0000000000017941 */ /* 0x000fea0003800000 */
.L_x_261:
        /* <DEDUP_REMOVED lines=13> */
.L_x_264:
[----:B------:R-:W-:Y:S05]  /*24d80*/  BSYNC B1 ;  /* 0x0000000000017941 */ /* 0x000fea0003800000 */
.L_x_263:
        /* <DEDUP_REMOVED lines=13> */
.L_x_266:
[----:B------:R-:W-:Y:S05]  /*24e60*/  BSYNC B1 ;  /* 0x0000000000017941 */ /* 0x000fea0003800000 */
.L_x_265:
        /* <DEDUP_REMOVED lines=13> */
.L_x_268:
[----:B------:R-:W-:Y:S05]  /*24f40*/  BSYNC B1 ;  /* 0x0000000000017941 */ /* 0x000fea0003800000 */
.L_x_267:
        /* <DEDUP_REMOVED lines=13> */
.L_x_270:
[----:B------:R-:W-:Y:S05]  /*25020*/  BSYNC B1 ;  /* 0x0000000000017941 */ /* 0x000fea0003800000 */
.L_x_269:
        /* <DEDUP_REMOVED lines=13> */
.L_x_272:
[----:B------:R-:W-:Y:S05]  /*25100*/  BSYNC B1 ;  /* 0x0000000000017941 */ /* 0x000fea0003800000 */
.L_x_271:
        /* <DEDUP_REMOVED lines=13> */
.L_x_274:
[----:B------:R-:W-:Y:S05]  /*251e0*/  BSYNC B1 ;  /* 0x0000000000017941 */ /* 0x000fea0003800000 */
.L_x_273:
        /* <DEDUP_REMOVED lines=13> */
.L_x_276:
[----:B------:R-:W-:Y:S05]  /*252c0*/  BSYNC B1 ;  /* 0x0000000000017941 */ /* 0x000fea0003800000 */
.L_x_275:
        /* <DEDUP_REMOVED lines=13> */
.L_x_278:
[----:B------:R-:W-:Y:S05]  /*253a0*/  BSYNC B1 ;  /* 0x0000000000017941 */ /* 0x000fea0003800000 */
.L_x_277:
        /* <DEDUP_REMOVED lines=13> */
.L_x_280:
[----:B------:R-:W-:Y:S05]  /*25480*/  BSYNC B1 ;  /* 0x0000000000017941 */ /* 0x000fea0003800000 */
.L_x_279:
        /* <DEDUP_REMOVED lines=13> */
.L_x_282:
[----:B------:R-:W-:Y:S05]  /*25560*/  BSYNC B1 ;  /* 0x0000000000017941 */ /* 0x000fea0003800000 */
.L_x_281:
        /* <DEDUP_REMOVED lines=13> */
.L_x_284:
[----:B------:R-:W-:Y:S05]  /*25640*/  BSYNC B1 ;  /* 0x0000000000017941 */ /* 0x000fea0003800000 */
.L_x_283:
        /* <DEDUP_REMOVED lines=13> */
.L_x_286:
[----:B------:R-:W-:Y:S05]  /*25720*/  BSYNC B1 ;  /* 0x0000000000017941 */ /* 0x000fea0003800000 */
.L_x_285:
        /* <DEDUP_REMOVED lines=13> */
.L_x_288:
[----:B------:R-:W-:Y:S05]  /*25800*/  BSYNC B1 ;  /* 0x0000000000017941 */ /* 0x000fea0003800000 */
.L_x_287:
        /* <DEDUP_REMOVED lines=13> */
.L_x_290:
[----:B------:R-:W-:Y:S05]  /*258e0*/  BSYNC B1 ;  /* 0x0000000000017941 */ /* 0x000fea0003800000 */
.L_x_289:
        /* <DEDUP_REMOVED lines=13> */
.L_x_292:
[----:B------:R-:W-:Y:S05]  /*259c0*/  BSYNC B1 ;  /* 0x0000000000017941 */ /* 0x000fea0003800000 */
.L_x_291:
[----:B------:R-:W2:Y:S01]  /*259d0*/  LDL.LU R7, [R1+0x26c] ;  /* 0x00026c0001077983 */ /* 0x000ea20000300800 */
[----:B-----5:R-:W-:Y:S01]  /*259e0*/  LOP3.LUT R4, R4, 0xff, RZ, 0xc0, !PT ;  /* 0x000000ff04047812 */ /* 0x020fe200078ec0ff */
[----:B------:R-:W-:Y:S01]  /*259f0*/  BSSY B1, `(.L_x_293) ;  /* 0x0000013000017945 */ /* 0x000fe20003800000 */
[----:B0-----:R-:W-:Y:S02]  /*25a00*/  IADD3 R5, P0, R34, 0x80, RZ ;  /* 0x0000008022057810 */ /* 0x001fe40007f1e0ff */
[----:B------:R-:W-:-:S03]  /*25a10*/  F2FP.F16.E4M3.UNPACK_B R4, R4 ;  /* 0x00000004ff04723e */ /* 0x000fc600020006ff */
[----:B--234-:R-:W-:Y:S01]  /*25a20*/  IMAD.X R2, RZ, RZ, R35, P0 ;  /* 0x000000ffff027224 */ /* 0x01cfe200000e0623 */
[----:B------:R-:W-:Y:S01]  /*25a30*/  ISETP.GE.AND P0, PT, R36, 0x81, PT ;  /* 0x000000812400780c */ /* 0x000fe20003f06270 */
[----:B------:R-:W-:Y:S02]  /*25a40*/  HADD2.F32 R4, -RZ, R4.H0_H0 ;  /* 0x20000004ff047230 */ /* 0x000fe40000004100 */
[----:B------:R-:W-:Y:S01]  /*25a50*/  IMAD R6, R2, UR10, RZ ;  /* 0x0000000a02067c24 */ /* 0x000fe2000f8e02ff */
[----:B------:R-:W-:Y:S01]  /*25a60*/  ISETP.LT.OR P3, PT, R0, 0x1, !P0 ;  /* 0x000000010000780c */ /* 0x000fe20004761670 */
[----:B------:R-:W-:-:S04]  /*25a70*/  IMAD.WIDE.U32 R2, R5, UR10, R38 ;  /* 0x0000000a05027c25 */ /* 0x000fc8000f8e0026 */
[----:B------:R-:W-:Y:S01]  /*25a80*/  FMUL R4, R4, UR17 ;  /* 0x0000001104047c20 */ /* 0x000fe20008400000 */
[----:B------:R-:W-:Y:S01]  /*25a90*/  IMAD R5, R5, UR11, R6 ;  /* 0x0000000b05057c24 */ /* 0x000fe2000f8e0206 */
[----:B------:R-:W-:-:S04]  /*25aa0*/  IADD3 R2, P2, R2, UR12, RZ ;  /* 0x0000000c02027c10 */ /* 0x000fc8000ff5e0ff */
[----:B------:R-:W-:Y:S01]  /*25ab0*/  IADD3.X R3, R3, UR13, R5, P2, !PT ;  /* 0x0000000d03037c10 */ /* 0x000fe200097fe405 */
[----:B------:R-:W-:-:S05]  /*25ac0*/  FFMA R4, R7, UR18, R4 ;  /* 0x0000001207047c23 */ /* 0x000fca0008000004 */
[----:B------:R-:W-:Y:S02]  /*25ad0*/  F2FP.SATFINITE.E4M3.F32.PACK_AB_MERGE_C R7, RZ, R4, RZ ;  /* 0x00000004ff07723e */ /* 0x000fe400048070ff */
[----:B------:R-:W-:-:S03]  /*25ae0*/  PRMT R4, RZ, 0x7610, R4 ;  /* 0x00007610ff047816 */ /* 0x000fc60000000004 */
[----:B------:R0:W-:Y:S01]  /*25af0*/  @!P1 STG.E.U8 desc[UR26][R26.64+0xf9], R7 ;  /* 0x0000f9071a009986 */ /* 0x0001e2000c10111a */
[----:B------:R-:W-:Y:S05]  /*25b00*/  @P3 BRA `(.L_x_294) ;  /* 0x0000000000043947 */ /* 0x000fea0003800000 */
[----:B------:R2:W5:Y:S02]  /*25b10*/  LDG.E.U8 R4, desc[UR26][R2.64] ;  /* 0x0000001a02047981 */ /* 0x000564000c1e1100 */
.L_x_294:
[----:B------:R-:W-:Y:S05]  /*25b20*/  BSYNC B1 ;  /* 0x0000000000017941 */ /* 0x000fea0003800000 */
.L_x_293:
[----:B------:R-:W3:Y:S01]  /*25b30*/  LDL.LU R5, [R1+0x270] ;  /* 0x0002700001057983 */ /* 0x000ee20000300800 */
        /* <DEDUP_REMOVED lines=12> */
.L_x_296:
[----:B------:R-:W-:Y:S05]  /*25c00*/  BSYNC B1 ;  /* 0x0000000000017941 */ /* 0x000fea0003800000 */
.L_x_295:
[----:B---3--:R-:W3:Y:S01]  /*25c10*/  LDL.LU R5, [R1+0x274] ;  /* 0x0002740001057983 */ /* 0x008ee20000300800 */
[----:B-----5:R-:W-:Y:S01]  /*25c20*/  LOP3.LUT R4, R4, 0xff, RZ, 0xc0, !PT ;  /* 0x000000ff04047812 */ /* 0x020fe200078ec0ff */
[----:B------:R-:W-:Y:S01]  /*25c30*/  BSSY B1, `(.L_x_297) ;  /* 0x0000013000017945 */ /* 0x000fe20003800000 */
[----:B0-----:R-:W-:Y:S02]  /*25c40*/  IADD3 R7, P1, R34, 0x88, RZ ;  /* 0x0000008822077810 */ /* 0x001fe40007f3e0ff */
[----:B------:R-:W-:Y:S02]  /*25c50*/  F2FP.F16.E4M3.UNPACK_B R4, R4 ;  /* 0x00000004ff04723e */ /* 0x000fe400020006ff */
[----:B------:R-:W-:Y:S01]  /*25c60*/  IADD3.X R34, RZ, R35, RZ, P1, !PT ;  /* 0x00000023ff227210 */ /* 0x000fe20000ffe4ff */
[----:B------:R-:W-:Y:S01]  /*25c70*/  IMAD.WIDE.U32 R38, R7, UR10, R38 ;  /* 0x0000000a07267c25 */ /* 0x000fe2000f8e0026 */
[----:B------:R-:W-:Y:S02]  /*25c80*/  ISETP.GE.AND P1, PT, R36, 0x89, PT ;  /* 0x000000892400780c */ /* 0x000fe40003f26270 */
[----:B------:R-:W-:Y:S01]  /*25c90*/  PRMT R6, RZ, 0x7610, R6 ;  /* 0x00007610ff067816 */ /* 0x000fe20000000006 */
[----:B------:R-:W-:Y:S01]  /*25ca0*/  HADD2.F32 R4, -RZ, R4.H0_H0 ;  /* 0x20000004ff047230 */ /* 0x000fe20000004100 */
[----:B------:R-:W-:Y:S01]  /*25cb0*/  ISETP.LT.OR P5, PT, R0, 0x1, !P1 ;  /* 0x000000010000780c */ /* 0x000fe20004fa1670 */
[----:B------:R-:W-:-:S03]  /*25cc0*/  IMAD R34, R34, UR10, RZ ;  /* 0x0000000a22227c24 */ /* 0x000fc6000f8e02ff */
[----:B------:R-:W-:Y:S01]  /*25cd0*/  FMUL R4, R4, UR17 ;  /* 0x0000001104047c20 */ /* 0x000fe20008400000 */
[----:B------:R-:W-:-:S03]  /*25ce0*/  IMAD R7, R7, UR11, R34 ;  /* 0x0000000b07077c24 */ /* 0x000fc6000f8e0222 */
[----:B---3--:R-:W-:Y:S01]  /*25cf0*/  FFMA R5, R5, UR18, R4 ;  /* 0x0000001205057c23 */ /* 0x008fe20008000004 */
[----:B------:R-:W-:-:S04]  /*25d00*/  IADD3 R4, P3, R38, UR12, RZ ;  /* 0x0000000c26047c10 */ /* 0x000fc8000ff7e0ff */
[----:B------:R-:W-:Y:S02]  /*25d10*/  F2FP.SATFINITE.E4M3.F32.PACK_AB_MERGE_C R9, RZ, R5, RZ ;  /* 0x00000005ff09723e */ /* 0x000fe400048070ff */
[----:B------:R-:W-:-:S03]  /*25d20*/  IADD3.X R5, R39, UR13, R7, P3, !PT ;  /* 0x0000000d27057c10 */ /* 0x000fc60009ffe407 */
[----:B------:R0:W-:Y:S01]  /*25d30*/  @!P2 STG.E.U8 desc[UR26][R30.64+0x1], R9 ;  /* 0x000001091e00a986 */ /* 0x0001e2000c10111a */
[----:B------:R-:W-:Y:S05]  /*25d40*/  @P5 BRA `(.L_x_298) ;  /* 0x0000000000045947 */ /* 0x000fea0003800000 */
[----:B------:R3:W5:Y:S02]  /*25d50*/  LDG.E.U8 R6, desc[UR26][R4.64] ;  /* 0x0000001a04067981 */ /* 0x000764000c1e1100 */
.L_x_298:
[----:B------:R-:W-:Y:S05]  /*25d60*/  BSYNC B1 ;  /* 0x0000000000017941 */ /* 0x000fea0003800000 */
.L_x_297:
[----:B------:R-:W2:Y:S01]  /*25d70*/  LDL.LU R7, [R1+0x278] ;  /* 0x0002780001077983 */ /* 0x000ea20000300800 */
        /* <DEDUP_REMOVED lines=12> */
.L_x_300:
[----:B------:R-:W-:Y:S05]  /*25e40*/  BSYNC B1 ;  /* 0x0000000000017941 */ /* 0x000fea0003800000 */
.L_x_299:
[----:B--2---:R-:W2:Y:S01]  /*25e50*/  LDL.LU R7, [R1+0x27c] ;  /* 0x00027c0001077983 */ /* 0x004ea20000300800 */
        /* <DEDUP_REMOVED lines=12> */
.L_x_302:
[----:B------:R-:W-:Y:S05]  /*25f20*/  BSYNC B1 ;  /* 0x0000000000017941 */ /* 0x000fea0003800000 */
.L_x_301:
        /* <DEDUP_REMOVED lines=13> */
.L_x_304:
[----:B------:R-:W-:Y:S05]  /*26000*/  BSYNC B1 ;  /* 0x0000000000017941 */ /* 0x000fea0003800000 */
.L_x_303:
        /* <DEDUP_REMOVED lines=13> */
.L_x_306:
[----:B------:R-:W-:Y:S05]  /*260e0*/  BSYNC B1 ;  /* 0x0000000000017941 */ /* 0x000fea0003800000 */
.L_x_305:
        /* <DEDUP_REMOVED lines=13> */
.L_x_308:
[----:B------:R-:W-:Y:S05]  /*261c0*/  BSYNC B1 ;  /* 0x0000000000017941 */ /* 0x000fea0003800000 */
.L_x_307:
        /* <DEDUP_REMOVED lines=13> */
.L_x_310:
[----:B------:R-:W-:Y:S05]  /*262a0*/  BSYNC B1 ;  /* 0x0000000000017941 */ /* 0x000fea0003800000 */
.L_x_309:
        /* <DEDUP_REMOVED lines=13> */
.L_x_312:
[----:B------:R-:W-:Y:S05]  /*26380*/  BSYNC B1 ;  /* 0x0000000000017941 */ /* 0x000fea0003800000 */
.L_x_311:
        /* <DEDUP_REMOVED lines=13> */
.L_x_314:
[----:B------:R-:W-:Y:S05]  /*26460*/  BSYNC B1 ;  /* 0x0000000000017941 */ /* 0x000fea0003800000 */
.L_x_313:
        /* <DEDUP_REMOVED lines=13> */
.L_x_316:
[----:B------:R-:W-:Y:S05]  /*26540*/  BSYNC B1 ;  /* 0x0000000000017941 */ /* 0x000fea0003800000 */
.L_x_315:
        /* <DEDUP_REMOVED lines=13> */
.L_x_318:
[----:B------:R-:W-:Y:S05]  /*26620*/  BSYNC B1 ;  /* 0x0000000000017941 */ /* 0x000fea0003800000 */
.L_x_317:
        /* <DEDUP_REMOVED lines=13> */
.L_x_320:
[----:B------:R-:W-:Y:S05]  /*26700*/  BSYNC B1 ;  /* 0x0000000000017941 */ /* 0x000fea0003800000 */
.L_x_319:
        /* <DEDUP_REMOVED lines=13> */
.L_x_322:
[----:B------:R-:W-:Y:S05]  /*267e0*/  BSYNC B1 ;  /* 0x0000000000017941 */ /* 0x000fea0003800000 */
.L_x_321:
        /* <DEDUP_REMOVED lines=13> */
.L_x_324:
[----:B------:R-:W-:Y:S05]  /*268c0*/  BSYNC B1 ;  /* 0x0000000000017941 */ /* 0x000fea0003800000 */
.L_x_323:
        /* <DEDUP_REMOVED lines=13> */
.L_x_326:
[----:B------:R-:W-:Y:S05]  /*269a0*/  BSYNC B1 ;  /* 0x0000000000017941 */ /* 0x000fea0003800000 */
.L_x_325:
        /* <DEDUP_REMOVED lines=13> */
.L_x_328:
[----:B------:R-:W-:Y:S05]  /*26a80*/  BSYNC B1 ;  /* 0x0000000000017941 */ /* 0x000fea0003800000 */
.L_x_327:
        /* <DEDUP_REMOVED lines=13> */
.L_x_330:
[----:B------:R-:W-:Y:S05]  /*26b60*/  BSYNC B1 ;  /* 0x0000000000017941 */ /* 0x000fea0003800000 */
.L_x_329:
        /* <DEDUP_REMOVED lines=13> */
.L_x_332:
[----:B------:R-:W-:Y:S05]  /*26c40*/  BSYNC B1 ;  /* 0x0000000000017941 */ /* 0x000fea0003800000 */
.L_x_331:
        /* <DEDUP_REMOVED lines=13> */
.L_x_334:
[----:B------:R-:W-:Y:S05]  /*26d20*/  BSYNC B1 ;  /* 0x0000000000017941 */ /* 0x000fea0003800000 */
.L_x_333:
        /* <DEDUP_REMOVED lines=13> */
.L_x_336:
[----:B------:R-:W-:Y:S05]  /*26e00*/  BSYNC B1 ;  /* 0x0000000000017941 */ /* 0x000fea0003800000 */
.L_x_335:
        /* <DEDUP_REMOVED lines=13> */
.L_x_338:
[----:B------:R-:W-:Y:S05]  /*26ee0*/  BSYNC B1 ;  /* 0x0000000000017941 */ /* 0x000fea0003800000 */
.L_x_337:
        /* <DEDUP_REMOVED lines=13> */
.L_x_340:
[----:B------:R-:W-:Y:S05]  /*26fc0*/  BSYNC B1 ;  /* 0x0000000000017941 */ /* 0x000fea0003800000 */
.L_x_339:
        /* <DEDUP_REMOVED lines=13> */
.L_x_342:
[----:B------:R-:W-:Y:S05]  /*270a0*/  BSYNC B1 ;  /* 0x0000000000017941 */ /* 0x000fea0003800000 */
.L_x_341:
        /* <DEDUP_REMOVED lines=13> */
.L_x_344:
[----:B------:R-:W-:Y:S05]  /*27180*/  BSYNC B1 ;  /* 0x0000000000017941 */ /* 0x000fea0003800000 */
.L_x_343:
        /* <DEDUP_REMOVED lines=13> */
.L_x_346:
[----:B------:R-:W-:Y:S05]  /*27260*/  BSYNC B1 ;  /* 0x0000000000017941 */ /* 0x000fea0003800000 */
.L_x_345:
        /* <DEDUP_REMOVED lines=13> */
.L_x_348:
[----:B------:R-:W-:Y:S05]  /*27340*/  BSYNC B1 ;  /* 0x0000000000017941 */ /* 0x000fea0003800000 */
.L_x_347:
        /* <DEDUP_REMOVED lines=13> */
.L_x_350:
[----:B------:R-:W-:Y:S05]  /*27420*/  BSYNC B1 ;  /* 0x0000000000017941 */ /* 0x000fea0003800000 */
.L_x_349:
        /* <DEDUP_REMOVED lines=13> */
.L_x_352:
[----:B------:R-:W-:Y:S05]  /*27500*/  BSYNC B1 ;  /* 0x0000000000017941 */ /* 0x000fea0003800000 */
.L_x_351:
        /* <DEDUP_REMOVED lines=13> */
.L_x_354:
[----:B------:R-:W-:Y:S05]  /*275e0*/  BSYNC B1 ;  /* 0x0000000000017941 */ /* 0x000fea0003800000 */
.L_x_353:
        /* <DEDUP_REMOVED lines=13> */
.L_x_356:
[----:B------:R-:W-:Y:S05]  /*276c0*/  BSYNC B1 ;  /* 0x0000000000017941 */ /* 0x000fea0003800000 */
.L_x_355:
        /* <DEDUP_REMOVED lines=13> */
.L_x_358:
[----:B------:R-:W-:Y:S05]  /*277a0*/  BSYNC B1 ;  /* 0x0000000000017941 */ /* 0x000fea0003800000 */
.L_x_357:
        /* <DEDUP_REMOVED lines=13> */
.L_x_360:
[----:B------:R-:W-:Y:S05]  /*27880*/  BSYNC B1 ;  /* 0x0000000000017941 */ /* 0x000fea0003800000 */
.L_x_359:
        /* <DEDUP_REMOVED lines=13> */
.L_x_362:
[----:B------:R-:W-:Y:S05]  /*27960*/  BSYNC B1 ;  /* 0x0000000000017941 */ /* 0x000fea0003800000 */
.L_x_361:
        /* <DEDUP_REMOVED lines=13> */
.L_x_364:
[----:B------:R-:W-:Y:S05]  /*27a40*/  BSYNC B1 ;  /* 0x0000000000017941 */ /* 0x000fea0003800000 */
.L_x_363:
        /* <DEDUP_REMOVED lines=13> */
.L_x_366:
[----:B------:R-:W-:Y:S05]  /*27b20*/  BSYNC B1 ;  /* 0x0000000000017941 */ /* 0x000fea0003800000 */
.L_x_365:
        /* <DEDUP_REMOVED lines=13> */
.L_x_368:
[----:B------:R-:W-:Y:S05]  /*27c00*/  BSYNC B1 ;  /* 0x0000000000017941 */ /* 0x000fea0003800000 */
.L_x_367:
        /* <DEDUP_REMOVED lines=13> */
.L_x_370:
[----:B------:R-:W-:Y:S05]  /*27ce0*/  BSYNC B1 ;  /* 0x0000000000017941 */ /* 0x000fea0003800000 */
.L_x_369:
        /* <DEDUP_REMOVED lines=13> */
.L_x_372:
[----:B------:R-:W-:Y:S05]  /*27dc0*/  BSYNC B1 ;  /* 0x0000000000017941 */ /* 0x000fea0003800000 */
.L_x_371:
        /* <DEDUP_REMOVED lines=13> */
.L_x_374:
[----:B------:R-:W-:Y:S05]  /*27ea0*/  BSYNC B1 ;  /* 0x0000000000017941 */ /* 0x000fea0003800000 */
.L_x_373:
        /* <DEDUP_REMOVED lines=13> */
.L_x_376:
[----:B------:R-:W-:Y:S05]  /*27f80*/  BSYNC B1 ;  /* 0x0000000000017941 */ /* 0x000fea0003800000 */
.L_x_375:
        /* <DEDUP_REMOVED lines=13> */
.L_x_378:
[----:B------:R-:W-:Y:S05]  /*28060*/  BSYNC B1 ;  /* 0x0000000000017941 */ /* 0x000fea0003800000 */
.L_x_377:
        /* <DEDUP_REMOVED lines=13> */
.L_x_380:
[----:B------:R-:W-:Y:S05]  /*28140*/  BSYNC B1 ;  /* 0x0000000000017941 */ /* 0x000fea0003800000 */
.L_x_379:
        /* <DEDUP_REMOVED lines=13> */
.L_x_382:
[----:B------:R-:W-:Y:S05]  /*28220*/  BSYNC B1 ;  /* 0x0000000000017941 */ /* 0x000fea0003800000 */
.L_x_381:
        /* <DEDUP_REMOVED lines=13> */
.L_x_384:
[----:B------:R-:W-:Y:S05]  /*28300*/  BSYNC B1 ;  /* 0x0000000000017941 */ /* 0x000fea0003800000 */
.L_x_383:
        /* <DEDUP_REMOVED lines=13> */
.L_x_386:
[----:B------:R-:W-:Y:S05]  /*283e0*/  BSYNC B1 ;  /* 0x0000000000017941 */ /* 0x000fea0003800000 */
.L_x_385:
        /* <DEDUP_REMOVED lines=13> */
.L_x_388:
[----:B------:R-:W-:Y:S05]  /*284c0*/  BSYNC B1 ;  /* 0x0000000000017941 */ /* 0x000fea0003800000 */
.L_x_387:
        /* <DEDUP_REMOVED lines=13> */
.L_x_390:
[----:B------:R-:W-:Y:S05]  /*285a0*/  BSYNC B1 ;  /* 0x0000000000017941 */ /* 0x000fea0003800000 */
.L_x_389:
        /* <DEDUP_REMOVED lines=13> */
.L_x_392:
[----:B------:R-:W-:Y:S05]  /*28680*/  BSYNC B1 ;  /* 0x0000000000017941 */ /* 0x000fea0003800000 */
.L_x_391:
        /* <DEDUP_REMOVED lines=13> */
.L_x_394:
[----:B------:R-:W-:Y:S05]  /*28760*/  BSYNC B1 ;  /* 0x0000000000017941 */ /* 0x000fea0003800000 */
.L_x_393:
        /* <DEDUP_REMOVED lines=13> */
.L_x_396:
[----:B------:R-:W-:Y:S05]  /*28840*/  BSYNC B1 ;  /* 0x0000000000017941 */ /* 0x000fea0003800000 */
.L_x_395:
        /* <DEDUP_REMOVED lines=13> */
.L_x_398:
[----:B------:R-:W-:Y:S05]  /*28920*/  BSYNC B1 ;  /* 0x0000000000017941 */ /* 0x000fea0003800000 */
.L_x_397:
        /* <DEDUP_REMOVED lines=13> */
.L_x_400:
[----:B------:R-:W-:Y:S05]  /*28a00*/  BSYNC B1 ;  /* 0x0000000000017941 */ /* 0x000fea0003800000 */
.L_x_399:
        /* <DEDUP_REMOVED lines=13> */
.L_x_402:
[----:B------:R-:W-:Y:S05]  /*28ae0*/  BSYNC B1 ;  /* 0x0000000000017941 */ /* 0x000fea0003800000 */
.L_x_401:
        /* <DEDUP_REMOVED lines=13> */
.L_x_404:
[----:B------:R-:W-:Y:S05]  /*28bc0*/  BSYNC B1 ;  /* 0x0000000000017941 */ /* 0x000fea0003800000 */
.L_x_403:
        /* <DEDUP_REMOVED lines=13> */
.L_x_406:
[----:B------:R-:W-:Y:S05]  /*28ca0*/  BSYNC B1 ;  /* 0x0000000000017941 */ /* 0x000fea0003800000 */
.L_x_405:
        /* <DEDUP_REMOVED lines=13> */
.L_x_408:
[----:B------:R-:W-:Y:S05]  /*28d80*/  BSYNC B1 ;  /* 0x0000000000017941 */ /* 0x000fea0003800000 */
.L_x_407:
        /* <DEDUP_REMOVED lines=13> */
.L_x_410:
[----:B------:R-:W-:Y:S05]  /*28e60*/  BSYNC B1 ;  /* 0x0000000000017941 */ /* 0x000fea0003800000 */
.L_x_409:
        /* <DEDUP_REMOVED lines=13> */
.L_x_412:
[----:B------:R-:W-:Y:S05]  /*28f40*/  BSYNC B1 ;  /* 0x0000000000017941 */ /* 0x000fea0003800000 */
.L_x_411:
        /* <DEDUP_REMOVED lines=13> */
.L_x_414:
[----:B------:R-:W-:Y:S05]  /*29020*/  BSYNC B1 ;  /* 0x0000000000017941 */ /* 0x000fea0003800000 */
.L_x_413:
        /* <DEDUP_REMOVED lines=13> */
.L_x_416:
[----:B------:R-:W-:Y:S05]  /*29100*/  BSYNC B1 ;  /* 0x0000000000017941 */ /* 0x000fea0003800000 */
.L_x_415:
        /* <DEDUP_REMOVED lines=13> */
.L_x_418:
[----:B------:R-:W-:Y:S05]  /*291e0*/  BSYNC B1 ;  /* 0x0000000000017941 */ /* 0x000fea0003800000 */
.L_x_417:
        /* <DEDUP_REMOVED lines=13> */
.L_x_420:
[----:B------:R-:W-:Y:S05]  /*292c0*/  BSYNC B1 ;  /* 0x0000000000017941 */ /* 0x000fea0003800000 */
.L_x_419:
        /* <DEDUP_REMOVED lines=13> */
.L_x_422:
[----:B------:R-:W-:Y:S05]  /*293a0*/  BSYNC B1 ;  /* 0x0000000000017941 */ /* 0x000fea0003800000 */
.L_x_421:
        /* <DEDUP_REMOVED lines=13> */
.L_x_424:
[----:B------:R-:W-:Y:S05]  /*29480*/  BSYNC B1 ;  /* 0x0000000000017941 */ /* 0x000fea0003800000 */
.L_x_423:
        /* <DEDUP_REMOVED lines=13> */
.L_x_426:
[----:B------:R-:W-:Y:S05]  /*29560*/  BSYNC B1 ;  /* 0x0000000000017941 */ /* 0x000fea0003800000 */
.L_x_425:
        /* <DEDUP_REMOVED lines=13> */
.L_x_428:
[----:B------:R-:W-:Y:S05]  /*29640*/  BSYNC B1 ;  /* 0x0000000000017941 */ /* 0x000fea0003800000 */
.L_x_427:
        /* <DEDUP_REMOVED lines=13> */
.L_x_430:
[----:B------:R-:W-:Y:S05]  /*29720*/  BSYNC B1 ;  /* 0x0000000000017941 */ /* 0x000fea0003800000 */
.L_x_429:
        /* <DEDUP_REMOVED lines=13> */
.L_x_432:
[----:B------:R-:W-:Y:S05]  /*29800*/  BSYNC B1 ;  /* 0x0000000000017941 */ /* 0x000fea0003800000 */
.L_x_431:
        /* <DEDUP_REMOVED lines=13> */
.L_x_434:
[----:B------:R-:W-:Y:S05]  /*298e0*/  BSYNC B1 ;  /* 0x0000000000017941 */ /* 0x000fea0003800000 */
.L_x_433:
        /* <DEDUP_REMOVED lines=13> */
.L_x_436:
[----:B------:R-:W-:Y:S05]  /*299c0*/  BSYNC B1 ;  /* 0x0000000000017941 */ /* 0x000fea0003800000 */
.L_x_435:
        /* <DEDUP_REMOVED lines=13> */
.L_x_438:
[----:B------:R-:W-:Y:S05]  /*29aa0*/  BSYNC B1 ;  /* 0x0000000000017941 */ /* 0x000fea0003800000 */
.L_x_437:
        /* <DEDUP_REMOVED lines=13> */
.L_x_440:
[----:B------:R-:W-:Y:S05]  /*29b80*/  BSYNC B1 ;  /* 0x0000000000017941 */ /* 0x000fea0003800000 */
.L_x_439:
        /* <DEDUP_REMOVED lines=13> */
.L_x_442:
[----:B------:R-:W-:Y:S05]  /*29c60*/  BSYNC B1 ;  /* 0x0000000000017941 */ /* 0x000fea0003800000 */
.L_x_441:
        /* <DEDUP_REMOVED lines=13> */
.L_x_444:
[----:B------:R-:W-:Y:S05]  /*29d40*/  BSYNC B1 ;  /* 0x0000000000017941 */ /* 0x000fea0003800000 */
.L_x_443:
        /* <DEDUP_REMOVED lines=13> */
.L_x_446:
[----:B------:R-:W-:Y:S05]  /*29e20*/  BSYNC B1 ;  /* 0x0000000000017941 */ /* 0x000fea0003800000 */
.L_x_445:
        /* <DEDUP_REMOVED lines=13> */
.L_x_448:
[----:B------:R-:W-:Y:S05]  /*29f00*/  BSYNC B1 ;  /* 0x0000000000017941 */ /* 0x000fea0003800000 */
.L_x_447:
        /* <DEDUP_REMOVED lines=13> */
.L_x_450:
[----:B------:R-:W-:Y:S05]  /*29fe0*/  BSYNC B1 ;  /* 0x0000000000017941 */ /* 0x000fea0003800000 */
.L_x_449:
        /* <DEDUP_REMOVED lines=13> */
.L_x_452:
[----:B------:R-:W-:Y:S05]  /*2a0c0*/  BSYNC B1 ;  /* 0x0000000000017941 */ /* 0x000fea0003800000 */
.L_x_451:
        /* <DEDUP_REMOVED lines=13> */
.L_x_454:
[----:B------:R-:W-:Y:S05]  /*2a1a0*/  BSYNC B1 ;  /* 0x0000000000017941 */ /* 0x000fea0003800000 */
.L_x_453:
        /* <DEDUP_REMOVED lines=13> */
.L_x_456:
[----:B------:R-:W-:Y:S05]  /*2a280*/  BSYNC B1 ;  /* 0x0000000000017941 */ /* 0x000fea0003800000 */
.L_x_455:
        /* <DEDUP_REMOVED lines=13> */
.L_x_458:
[----:B------:R-:W-:Y:S05]  /*2a360*/  BSYNC B1 ;  /* 0x0000000000017941 */ /* 0x000fea0003800000 */
.L_x_457:
        /* <DEDUP_REMOVED lines=13> */
.L_x_460:
[----:B------:R-:W-:Y:S05]  /*2a440*/  BSYNC B1 ;  /* 0x0000000000017941 */ /* 0x000fea0003800000 */
.L_x_459:
        /* <DEDUP_REMOVED lines=13> */
.L_x_462:
[----:B------:R-:W-:Y:S05]  /*2a520*/  BSYNC B1 ;  /* 0x0000000000017941 */ /* 0x000fea0003800000 */
.L_x_461:
        /* <DEDUP_REMOVED lines=13> */
.L_x_464:
[----:B------:R-:W-:Y:S05]  /*2a600*/  BSYNC B1 ;  /* 0x0000000000017941 */ /* 0x000fea0003800000 */
.L_x_463:
        /* <DEDUP_REMOVED lines=13> */
.L_x_466:
[----:B------:R-:W-:Y:S05]  /*2a6e0*/  BSYNC B1 ;  /* 0x0000000000017941 */ /* 0x000fea0003800000 */
.L_x_465:
        /* <DEDUP_REMOVED lines=13> */
.L_x_468:
[----:B------:R-:W-:Y:S05]  /*2a7c0*/  BSYNC B1 ;  /* 0x0000000000017941 */ /* 0x000fea0003800000 */
.L_x_467:
        /* <DEDUP_REMOVED lines=13> */
.L_x_470:
[----:B------:R-:W-:Y:S05]  /*2a8a0*/  BSYNC B1 ;  /* 0x0000000000017941 */ /* 0x000fea0003800000 */
.L_x_469:
        /* <DEDUP_REMOVED lines=13> */
.L_x_472:
[----:B------:R-:W-:Y:S05]  /*2a980*/  BSYNC B1 ;  /* 0x0000000000017941 */ /* 0x000fea0003800000 */
.L_x_471:
        /* <DEDUP_REMOVED lines=13> */
.L_x_474:
[----:B------:R-:W-:Y:S05]  /*2aa60*/  BSYNC B1 ;  /* 0x0000000000017941 */ /* 0x000fea0003800000 */
.L_x_473:
        /* <DEDUP_REMOVED lines=13> */
.L_x_476:
[----:B------:R-:W-:Y:S05]  /*2ab40*/  BSYNC B1 ;  /* 0x0000000000017941 */ /* 0x000fea0003800000 */
.L_x_475:
        /* <DEDUP_REMOVED lines=13> */
.L_x_478:
[----:B------:R-:W-:Y:S05]  /*2ac20*/  BSYNC B1 ;  /* 0x0000000000017941 */ /* 0x000fea0003800000 */
.L_x_477:
        /* <DEDUP_REMOVED lines=13> */
.L_x_480:
[----:B------:R-:W-:Y:S05]  /*2ad00*/  BSYNC B1 ;  /* 0x0000000000017941 */ /* 0x000fea0003800000 */
.L_x_479:
        /* <DEDUP_REMOVED lines=13> */
.L_x_482:
[----:B------:R-:W-:Y:S05]  /*2ade0*/  BSYNC B1 ;  /* 0x0000000000017941 */ /* 0x000fea0003800000 */
.L_x_481:
        /* <DEDUP_REMOVED lines=13> */
.L_x_484:
[----:B------:R-:W-:Y:S05]  /*2aec0*/  BSYNC B1 ;  /* 0x0000000000017941 */ /* 0x000fea0003800000 */
.L_x_483:
        /* <DEDUP_REMOVED lines=13> */
.L_x_486:
[----:B------:R-:W-:Y:S05]  /*2afa0*/  BSYNC B1 ;  /* 0x0000000000017941 */ /* 0x000fea0003800000 */
.L_x_485:
        /* <DEDUP_REMOVED lines=13> */
.L_x_488:
[----:B------:R-:W-:Y:S05]  /*2b080*/  BSYNC B1 ;  /* 0x0000000000017941 */ /* 0x000fea0003800000 */
.L_x_487:
        /* <DEDUP_REMOVED lines=13> */
.L_x_490:
[----:B------:R-:W-:Y:S05]  /*2b160*/  BSYNC B1 ;  /* 0x0000000000017941 */ /* 0x000fea0003800000 */
.L_x_489:
        /* <DEDUP_REMOVED lines=13> */
.L_x_492:
[----:B------:R-:W-:Y:S05]  /*2b240*/  BSYNC B1 ;  /* 0x0000000000017941 */ /* 0x000fea0003800000 */
.L_x_491:
        /* <DEDUP_REMOVED lines=13> */
.L_x_494:
[----:B------:R-:W-:Y:S05]  /*2b320*/  BSYNC B1 ;  /* 0x0000000000017941 */ /* 0x000fea0003800000 */
.L_x_493:
        /* <DEDUP_REMOVED lines=13> */
.L_x_496:
[----:B------:R-:W-:Y:S05]  /*2b400*/  BSYNC B1 ;  /* 0x0000000000017941 */ /* 0x000fea0003800000 */
.L_x_495:
        /* <DEDUP_REMOVED lines=13> */
.L_x_498:
[----:B------:R-:W-:Y:S05]  /*2b4e0*/  BSYNC B1 ;  /* 0x0000000000017941 */ /* 0x000fea0003800000 */
.L_x_497:
        /* <DEDUP_REMOVED lines=13> */
.L_x_500:
[----:B------:R-:W-:Y:S05]  /*2b5c0*/  BSYNC B1 ;  /* 0x0000000000017941 */ /* 0x000fea0003800000 */
.L_x_499:
        /* <DEDUP_REMOVED lines=13> */
.L_x_502:
[----:B------:R-:W-:Y:S05]  /*2b6a0*/  BSYNC B1 ;  /* 0x0000000000017941 */ /* 0x000fea0003800000 */
.L_x_501:
        /* <DEDUP_REMOVED lines=13> */
.L_x_504:
[----:B------:R-:W-:Y:S05]  /*2b780*/  BSYNC B1 ;  /* 0x0000000000017941 */ /* 0x000fea0003800000 */
.L_x_503:
        /* <DEDUP_REMOVED lines=13> */
.L_x_506:
[----:B------:R-:W-:Y:S05]  /*2b860*/  BSYNC B1 ;  /* 0x0000000000017941 */ /* 0x000fea0003800000 */
.L_x_505:
        /* <DEDUP_REMOVED lines=13> */
.L_x_508:
[----:B------:R-:W-:Y:S05]  /*2b940*/  BSYNC B1 ;  /* 0x0000000000017941 */ /* 0x000fea0003800000 */
.L_x_507:
        /* <DEDUP_REMOVED lines=13> */
.L_x_510:
[----:B------:R-:W-:Y:S05]  /*2ba20*/  BSYNC B1 ;  /* 0x0000000000017941 */ /* 0x000fea0003800000 */
.L_x_509:
        /* <DEDUP_REMOVED lines=13> */
.L_x_512:
[----:B------:R-:W-:Y:S05]  /*2bb00*/  BSYNC B1 ;  /* 0x0000000000017941 */ /* 0x000fea0003800000 */
.L_x_511:
        /* <DEDUP_REMOVED lines=13> */
.L_x_514:
[----:B------:R-:W-:Y:S05]  /*2bbe0*/  BSYNC B1 ;  /* 0x0000000000017941 */ /* 0x000fea0003800000 */
.L_x_513:
        /* <DEDUP_REMOVED lines=13> */
.L_x_516:
[----:B------:R-:W-:Y:S05]  /*2bcc0*/  BSYNC B1 ;  /* 0x0000000000017941 */ /* 0x000fea0003800000 */
.L_x_515:
        /* <DEDUP_REMOVED lines=13> */
.L_x_518:
[----:B------:R-:W-:Y:S05]  /*2bda0*/  BSYNC B1 ;  /* 0x0000000000017941 */ /* 0x000fea0003800000 */
.L_x_517:
        /* <DEDUP_REMOVED lines=13> */
.L_x_520:
[----:B------:R-:W-:Y:S05]  /*2be80*/  BSYNC B1 ;  /* 0x0000000000017941 */ /* 0x000fea0003800000 */
.L_x_519:
        /* <DEDUP_REMOVED lines=13> */
.L_x_522:
[----:B------:R-:W-:Y:S05]  /*2bf60*/  BSYNC B1 ;  /* 0x0000000000017941 */ /* 0x000fea0003800000 */
.L_x_521:
        /* <DEDUP_REMOVED lines=13> */
.L_x_524:
[----:B------:R-:W-:Y:S05]  /*2c040*/  BSYNC B1 ;  /* 0x0000000000017941 */ /* 0x000fea0003800000 */
.L_x_523:
        /* <DEDUP_REMOVED lines=13> */
.L_x_526:
[----:B------:R-:W-:Y:S05]  /*2c120*/  BSYNC B1 ;  /* 0x0000000000017941 */ /* 0x000fea0003800000 */
.L_x_525:
        /* <DEDUP_REMOVED lines=13> */
.L_x_528:
[----:B------:R-:W-:Y:S05]  /*2c200*/  BSYNC B1 ;  /* 0x0000000000017941 */ /* 0x000fea0003800000 */
.L_x_527:
        /* <DEDUP_REMOVED lines=13> */
.L_x_530:
[----:B------:R-:W-:Y:S05]  /*2c2e0*/  BSYNC B1 ;  /* 0x0000000000017941 */ /* 0x000fea0003800000 */
.L_x_529:
        /* <DEDUP_REMOVED lines=13> */
.L_x_532:
[----:B------:R-:W-:Y:S05]  /*2c3c0*/  BSYNC B1 ;  /* 0x0000000000017941 */ /* 0x000fea0003800000 */
.L_x_531:
        /* <DEDUP_REMOVED lines=13> */
.L_x_534:
[----:B------:R-:W-:Y:S05]  /*2c4a0*/  BSYNC B1 ;  /* 0x0000000000017941 */ /* 0x000fea0003800000 */
.L_x_533:
        /* <DEDUP_REMOVED lines=13> */
.L_x_536:
[----:B------:R-:W-:Y:S05]  /*2c580*/  BSYNC B1 ;  /* 0x0000000000017941 */ /* 0x000fea0003800000 */
.L_x_535:
        /* <DEDUP_REMOVED lines=13> */
.L_x_538:
[----:B------:R-:W-:Y:S05]  /*2c660*/  BSYNC B1 ;  /* 0x0000000000017941 */ /* 0x000fea0003800000 */
.L_x_537:
        /* <DEDUP_REMOVED lines=13> */
.L_x_540:
[----:B------:R-:W-:Y:S05]  /*2c740*/  BSYNC B1 ;  /* 0x0000000000017941 */ /* 0x000fea0003800000 */
.L_x_539:
        /* <DEDUP_REMOVED lines=13> */
.L_x_542:
[----:B------:R-:W-:Y:S05]  /*2c820*/  BSYNC B1 ;  /* 0x0000000000017941 */ /* 0x000fea0003800000 */
.L_x_541:
        /* <DEDUP_REMOVED lines=13> */
.L_x_544:
[----:B------:R-:W-:Y:S05]  /*2c900*/  BSYNC B1 ;  /* 0x0000000000017941 */ /* 0x000fea0003800000 */
.L_x_543:
[----:B0---4-:R-:W4:Y:S01]  /*2c910*/  LDL.LU R3, [R1+0x464] ;  /* 0x0004640001037983 */ /* 0x011f220000300800 */
[----:B-----5:R-:W-:Y:S01]  /*2c920*/  LOP3.LUT R6, R6, 0xff, RZ, 0xc0, !PT ;  /* 0x000000ff06067812 */ /* 0x020fe200078ec0ff */
[----:B------:R-:W-:Y:S01]  /*2c930*/  BSSY B1, `(.L_x_545) ;  /* 0x000000b000017945 */ /* 0x000fe20003800000 */
[----:B------:R-:W-:Y:S02]  /*2c940*/  ISETP.LT.OR P2, PT, R0, 0xf9, !P1 ;  /* 0x000000f90000780c */ /* 0x000fe40004f41670 */
[----:B------:R-:W-:Y:S02]  /*2c950*/  F2FP.F16.E4M3.UNPACK_B R6, R6 ;  /* 0x00000006ff06723e */ /* 0x000fe400020006ff */
[----:B------:R-:W-:-:S03]  /*2c960*/  PRMT R2, RZ, 0x7610, R2 ;  /* 0x00007610ff027816 */ /* 0x000fc60000000002 */
[----:B------:R-:W-:-:S05]  /*2c970*/  HADD2.F32 R6, -RZ, R6.H0_H0 ;  /* 0x20000006ff067230 */ /* 0x000fca0000004100 */
[----:B------:R-:W-:-:S04]  /*2c980*/  FMUL R6, R6, UR17 ;  /* 0x0000001106067c20 */ /* 0x000fc80008400000 */
[----:B----4-:R-:W-:-:S05]  /*2c990*/  FFMA R6, R3, UR18, R6 ;  /* 0x0000001203067c23 */ /* 0x010fca0008000006 */
[----:B------:R-:W-:-:S05]  /*2c9a0*/  F2FP.SATFINITE.E4M3.F32.PACK_AB_MERGE_C R3, RZ, R6, RZ ;  /* 0x00000006ff03723e */ /* 0x000fca00048070ff */
[----:B------:R0:W-:Y:S01]  /*2c9b0*/  @!P0 STG.E.U8 desc[UR26][R30.64+0xf9], R3 ;  /* 0x0000f9031e008986 */ /* 0x0001e2000c10111a */
[----:B------:R-:W-:Y:S05]  /*2c9c0*/  @P2 BRA `(.L_x_546) ;  /* 0x0000000000042947 */ /* 0x000fea0003800000 */
[----:B------:R4:W5:Y:S02]  /*2c9d0*/  LDG.E.U8 R2, desc[UR26][R4.64+0xf8] ;  /* 0x0000f81a04027981 */ /* 0x000964000c1e1100 */
.L_x_546:
[----:B------:R-:W-:Y:S05]  /*2c9e0*/  BSYNC B1 ;  /* 0x0000000000017941 */ /* 0x000fea0003800000 */
.L_x_545:
[----:B0-----:R-:W2:Y:S01]  /*2c9f0*/  LDL.LU R3, [R1+0x468] ;  /* 0x0004680001037983 */ /* 0x001ea20000300800 */
[----:B-----5:R-:W-:Y:S01]  /*2ca00*/  LOP3.LUT R2, R2, 0xff, RZ, 0xc0, !PT ;  /* 0x000000ff02027812 */ /* 0x020fe200078ec0ff */
[----:B------:R-:W-:Y:S01]  /*2ca10*/  BSSY B1, `(.L_x_547) ;  /* 0x000000b000017945 */ /* 0x000fe20003800000 */
[----:B------:R-:W-:Y:S02]  /*2ca20*/  ISETP.LT.OR P1, PT, R0, 0xfa, !P1 ;  /* 0x000000fa0000780c */ /* 0x000fe40004f21670 */
[----:B------:R-:W-:Y:S02]  /*2ca30*/  F2FP.F16.E4M3.UNPACK_B R2, R2 ;  /* 0x00000002ff02723e */ /* 0x000fe400020006ff */
[----:B------:R-:W-:-:S03]  /*2ca40*/  PRMT R0, RZ, 0x7610, R0 ;  /* 0x00007610ff007816 */ /* 0x000fc60000000000 */
[----:B------:R-:W-:-:S05]  /*2ca50*/  HADD2.F32 R2, -RZ, R2.H0_H0 ;  /* 0x20000002ff027230 */ /* 0x000fca0000004100 */
[----:B------:R-:W-:-:S04]  /*2ca60*/  FMUL R2, R2, UR17 ;  /* 0x0000001102027c20 */ /* 0x000fc80008400000 */
[----:B--2---:R-:W-:-:S05]  /*2ca70*/  FFMA R2, R3, UR18, R2 ;  /* 0x0000001203027c23 */ /* 0x004fca0008000002 */
[----:B------:R-:W-:-:S05]  /*2ca80*/  F2FP.SATFINITE.E4M3.F32.PACK_AB_MERGE_C R3, RZ, R2, RZ ;  /* 0x00000002ff03723e */ /* 0x000fca00048070ff */
[----:B------:R0:W-:Y:S01]  /*2ca90*/  @!P2 STG.E.U8 desc[UR26][R28.64+0xf8], R3 ;  /* 0x0000f8031c00a986 */ /* 0x0001e2000c10111a */
[----:B------:R-:W-:Y:S05]  /*2caa0*/  @P1 BRA `(.L_x_548) ;  /* 0x0000000000041947 */ /* 0x000fea0003800000 */
[----:B------:R2:W5:Y:S02]  /*2cab0*/  LDG.E.U8 R0, desc[UR26][R4.64+0xf9] ;  /* 0x0000f91a04007981 */ /* 0x000564000c1e1100 */
.L_x_548:
[----:B------:R-:W-:Y:S05]  /*2cac0*/  BSYNC B1 ;  /* 0x0000000000017941 */ /* 0x000fea0003800000 */
.L_x_547:
[----:B------:R-:W-:Y:S05]  /*2cad0*/  @P1 BRA `(.L_x_549) ;  /* 0x0000004800a41947 */ /* 0x000fea0003800000 */
[----:B------:R-:W2:Y:S01]  /*2cae0*/  LDL.LU R2, [R1+0x46c] ;  /* 0x00046c0001027983 */ /* 0x000ea20000300800 */
[----:B-----5:R-:W-:-:S04]  /*2caf0*/  LOP3.LUT R0, R0, 0xff, RZ, 0xc0, !PT ;  /* 0x000000ff00007812 */ /* 0x020fc800078ec0ff */
[----:B------:R-:W-:-:S05]  /*2cb00*/  F2FP.F16.E4M3.UNPACK_B R0, R0 ;  /* 0x00000000ff00723e */ /* 0x000fca00020006ff */
[----:B------:R-:W-:-:S05]  /*2cb10*/  HADD2.F32 R0, -RZ, R0.H0_H0 ;  /* 0x20000000ff007230 */ /* 0x000fca0000004100 */
[----:B------:R-:W-:-:S04]  /*2cb20*/  FMUL R0, R0, UR17 ;  /* 0x0000001100007c20 */ /* 0x000fc80008400000 */
[----:B--2---:R-:W-:-:S05]  /*2cb30*/  FFMA R0, R2, UR18, R0 ;  /* 0x0000001202007c23 */ /* 0x004fca0008000000 */
[----:B0-----:R-:W-:-:S05]  /*2cb40*/  F2FP.SATFINITE.E4M3.F32.PACK_AB_MERGE_C R3, RZ, R0, RZ ;  /* 0x00000000ff03723e */ /* 0x001fca00048070ff */
[----:B------:R0:W-:Y:S01]  /*2cb50*/  STG.E.U8 desc[UR26][R28.64+0xf9], R3 ;  /* 0x0000f9031c007986 */ /* 0x0001e2000c10111a */
[----:B------:R-:W-:Y:S05]  /*2cb60*/  BRA `(.L_x_549) ;  /* 0x0000004800807947 */ /* 0x000fea0003800000 */
.L_x_36:
[----:B------:R-:W-:Y:S01]  /*2cb70*/  ISETP.GE.AND P3, PT, R36, 0x1, PT ;  /* 0x000000012400780c */ /* 0x000fe20003f66270 */
[----:B-----5:R-:W-:Y:S01]  /*2cb80*/  FMUL R2, R2, UR18 ;  /* 0x0000001202027c20 */ /* 0x020fe20008400000 */
[----:B------:R-:W2:Y:S02]  /*2cb90*/  LDL.LU R41, [R1+0x200] ;  /* 0x0002000001297983 */ /* 0x000ea40000300800 */
[----:B------:R-:W-:Y:S02]  /*2cba0*/  ISETP.LT.OR P0, PT, R0, 0x1, !P3 ;  /* 0x000000010000780c */ /* 0x000fe40005f01670 */
[----:B------:R-:W-:Y:S01]  /*2cbb0*/  F2FP.SATFINITE.E4M3.F32.PACK_AB_MERGE_C R2, RZ, R2, RZ ;  /* 0x00000002ff02723e */ /* 0x000fe200048070ff */
[----:B------:R-:W-:Y:S01]  /*2cbc0*/  FMUL R3, R3, UR18 ;  /* 0x0000001203037c20 */ /* 0x000fe20008400000 */
[----:B------:R-:W-:Y:S01]  /*2cbd0*/  ISETP.GE.AND P2, PT, R36, 0x9, PT ;  /* 0x000000092400780c */ /* 0x000fe20003f46270 */
[----:B------:R-:W-:Y:S01]  /*2cbe0*/  FMUL R4, R4, UR18 ;  /* 0x0000001204047c20 */ /* 0x000fe20008400000 */
[C---:B------:R-:W-:Y:S01]  /*2cbf0*/  ISETP.LT.OR P1, PT, R0.reuse, 0x9, !P3 ;  /* 0x000000090000780c */ /* 0x040fe20005f21670 */
[----:B------:R-:W-:Y:S01]  /*2cc00*/  FMUL R5, R5, UR18 ;  /* 0x0000001205057c20 */ /* 0x000fe20008400000 */
[----:B------:R-:W-:Y:S01]  /*2cc10*/  ISETP.LT.OR P5, PT, R0, 0xa, !P3 ;  /* 0x0000000a0000780c */ /* 0x000fe20005fa1670 */
[----:B------:R-:W-:Y:S01]  /*2cc20*/  FMUL R6, R6, UR18 ;  /* 0x0000001206067c20 */ /* 0x000fe20008400000 */
[----:B------:R-:W-:Y:S01]  /*2cc30*/  FMUL R7, R7, UR18 ;  /* 0x0000001207077c20 */ /* 0x000fe20008400000 */
[----:B------:R-:W-:Y:S01]  /*2cc40*/  FMUL R8, R8, UR18 ;  /* 0x0000001208087c20 */ /* 0x000fe20008400000 */
[----:B------:R-:W-:Y:S01]  /*2cc50*/  FMUL R9, R9, UR18 ;  /* 0x0000001209097c20 */ /* 0x000fe20008400000 */
[----:B------:R-:W-:Y:S01]  /*2cc60*/  @!P0 STG.E.U8 desc[UR26][R24.64], R2 ;  /* 0x0000000218008986 */ /* 0x000fe2000c10111a */
[----:B------:R-:W-:-:S02]  /*2cc70*/  ISETP.LT.OR P0, PT, R0, 0x2, !P3 ;  /* 0x000000020000780c */ /* 0x000fc40005f01670 */
[----:B------:R-:W-:Y:S01]  /*2cc80*/  F2FP.SATFINITE.E4M3.F32.PACK_AB_MERGE_C R3, RZ, R3, RZ ;  /* 0x00000003ff03723e */ /* 0x000fe200048070ff */
[----:B------:R-:W-:Y:S01]  /*2cc90*/  FMUL R10, R10, UR18 ;  /* 0x000000120a0a7c20 */ /* 0x000fe20008400000 */
[----:B------:R-:W-:Y:S01]  /*2cca0*/  F2FP.SATFINITE.E4M3.F32.PACK_AB_MERGE_C R4, RZ, R4, RZ ;  /* 0x00000004ff04723e */ /* 0x000fe200048070ff */
[----:B------:R-:W-:Y:S01]  /*2ccb0*/  FMUL R11, R11, UR18 ;  /* 0x000000120b0b7c20 */ /* 0x000fe20008400000 */
[----:B------:R-:W-:Y:S01]  /*2ccc0*/  FMUL R12, R12, UR18 ;  /* 0x000000120c0c7c20 */ /* 0x000fe20008400000 */
[----:B------:R-:W-:Y:S01]  /*2ccd0*/  FMUL R13, R13, UR18 ;  /* 0x000000120d0d7c20 */ /* 0x000fe20008400000 */
[----:B------:R-:W-:Y:S01]  /*2cce0*/  FMUL R14, R14, UR18 ;  /* 0x000000120e0e7c20 */ /* 0x000fe20008400000 */
[----:B------:R-:W-:Y:S01]  /*2ccf0*/  FMUL R15, R15, UR18 ;  /* 0x000000120f0f7c20 */ /* 0x000fe20008400000 */
[----:B------:R-:W-:Y:S01]  /*2cd00*/  FMUL R16, R16, UR18 ;  /* 0x0000001210107c20 */ /* 0x000fe20008400000 */
[----:B------:R-:W-:Y:S01]  /*2cd10*/  FMUL R17, R17, UR18 ;  /* 0x0000001211117c20 */ /* 0x000fe20008400000 */
[----:B------:R-:W3:Y:S04]  /*2cd20*/  LDL.LU R39, [R1+0x204] ;  /* 0x0002040001277983 */ /* 0x000ee80000300800 */
[----:B------:R0:W-:Y:S01]  /*2cd30*/  @!P0 STG.E.U8 desc[UR26][R24.64+0x1], R3 ;  /* 0x0000010318008986 */ /* 0x0001e2000c10111a */
[----:B------:R-:W-:-:S02]  /*2cd40*/  ISETP.LT.OR P0, PT, R0, 0x1, !P2 ;  /* 0x000000010000780c */ /* 0x000fc40005701670 */
[----:B------:R-:W-:Y:S01]  /*2cd50*/  F2FP.SATFINITE.E4M3.F32.PACK_AB_MERGE_C R5, RZ, R5, RZ ;  /* 0x00000005ff05723e */ /* 0x000fe200048070ff */
[----:B------:R-:W-:Y:S01]  /*2cd60*/  FMUL R18, R18, UR18 ;  /* 0x0000001212127c20 */ /* 0x000fe20008400000 */
[----:B------:R-:W-:Y:S01]  /*2cd70*/  F2FP.SATFINITE.E4M3.F32.PACK_AB_MERGE_C R6, RZ, R6, RZ ;  /* 0x00000006ff06723e */ /* 0x000fe200048070ff */
[----:B------:R-:W4:Y:S08]  /*2cd80*/  LDL.LU R34, [R1+0x208] ;  /* 0x0002080001227983 */ /* 0x000f300000300800 */
[----:B------:R-:W-:Y:S01]  /*2cd90*/  @!P0 STG.E.U8 desc[UR26][R26.64], R4 ;  /* 0x000000041a008986 */ /* 0x000fe2000c10111a */
[----:B------:R-:W-:-:S02]  /*2cda0*/  ISETP.LT.OR P0, PT, R0, 0x2, !P2 ;  /* 0x000000020000780c */ /* 0x000fc40005701670 */
[----:B------:R-:W-:Y:S01]  /*2cdb0*/  F2FP.SATFINITE.E4M3.F32.PACK_AB_MERGE_C R7, RZ, R7, RZ ;  /* 0x00000007ff07723e */ /* 0x000fe200048070ff */
[----:B------:R-:W-:Y:S01]  /*2cdc0*/  FMUL R19, R19, UR18 ;  /* 0x0000001213137c20 */ /* 0x000fe20008400000 */
[----:B------:R-:W-:Y:S01]  /*2cdd0*/  F2FP.SATFINITE.E4M3.F32.PACK_AB_MERGE_C R8, RZ, R8, RZ ;  /* 0x00000008ff08723e */ /* 0x000fe200048070ff */
[----:B------:R-:W4:Y:S08]  /*2cde0*/  LDL.LU R33, [R1+0x20c] ;  /* 0x00020c0001217983 */ /* 0x000f300000300800 */
[----:B------:R1:W-:Y:S01]  /*2cdf0*/  @!P0 STG.E.U8 desc[UR26][R26.64+0x1], R5 ;  /* 0x000001051a008986 */ /* 0x0003e2000c10111a */
[----:B------:R-:W-:-:S03]  /*2ce00*/  ISETP.LT.OR P0, PT, R0, 0x9, !P2 ;  /* 0x000000090000780c */ /* 0x000fc60005701670 */
[----:B------:R-:W-:Y:S01]  /*2ce10*/  @!P1 STG.E.U8 desc[UR26][R24.64+0x8], R6 ;  /* 0x0000080618009986 */ /* 0x000fe2000c10111a */
[----:B------:R-:W-:-:S03]  /*2ce20*/  ISETP.LT.OR P1, PT, R0, 0xa, !P2 ;  /* 0x0000000a0000780c */ /* 0x000fc60005721670 */
[----:B------:R-:W-:Y:S01]  /*2ce30*/  @!P5 STG.E.U8 desc[UR26][R24.64+0x9], R7 ;  /* 0x000009071800d986 */ /* 0x000fe2000c10111a */
[----:B------:R-:W-:Y:S02]  /*2ce40*/  ISETP.LT.OR P5, PT, R0, 0x11, !P3 ;  /* 0x000000110000780c */ /* 0x000fe40005fa1670 */
[----:B------:R-:W-:Y:S01]  /*2ce50*/  F2FP.SATFINITE.E4M3.F32.PACK_AB_MERGE_C R9, RZ, R9, RZ ;  /* 0x00000009ff09723e */ /* 0x000fe200048070ff */
[----:B------:R-:W4:Y:S01]  /*2ce60*/  LDL.LU R38, [R1+0x210] ;  /* 0x0002100001267983 */ /* 0x000f220000300800 */
[----:B------:R-:W-:-:S03]  /*2ce70*/  F2FP.SATFINITE.E4M3.F32.PACK_AB_MERGE_C R10, RZ, R10, RZ ;  /* 0x0000000aff0a723e */ /* 0x000fc600048070ff */
[----:B------:R-:W-:Y:S01]  /*2ce80*/  @!P0 STG.E.U8 desc[UR26][R26.64+0x8], R8 ;  /* 0x000008081a008986 */ /* 0x000fe2000c10111a */
[----:B------:R-:W-:-:S03]  /*2ce90*/  ISETP.LT.OR P0, PT, R0, 0x12, !P3 ;  /* 0x000000120000780c */ /* 0x000fc60005f01670 */
[----:B------:R-:W-:Y:S01]  /*2cea0*/  @!P1 STG.E.U8 desc[UR26][R26.64+0x9], R9 ;  /* 0x000009091a009986 */ /* 0x000fe2000c10111a */
[----:B------:R-:W-:-:S03]  /*2ceb0*/  ISETP.LT.OR P1, PT, R0, 0x11, !P2 ;  /* 0x000000110000780c */ /* 0x000fc60005721670 */
[----:B------:R-:W-:Y:S01]  /*2cec0*/  @!P5 STG.E.U8 desc[UR26][R24.64+0x10], R10 ;  /* 0x0000100a1800d986 */ /* 0x000fe2000c10111a */
[C---:B------:R-:W-:Y:S02]  /*2ced0*/  ISETP.LT.OR P5, PT, R0.reuse, 0x12, !P2 ;  /* 0x000000120000780c */ /* 0x040fe400057a1670 */
[----:B------:R-:W-:Y:S01]  /*2cee0*/  F2FP.SATFINITE.E4M3.F32.PACK_AB_MERGE_C R11, RZ, R11, RZ ;  /* 0x0000000bff0b723e */ /* 0x000fe200048070ff */
[----:B------:R-:W4:Y:S01]  /*2cef0*/  LDL.LU R32, [R1+0x214] ;  /* 0x0002140001207983 */ /* 0x000f220000300800 */
[----:B------:R-:W-:Y:S02]  /*2cf00*/  F2FP.SATFINITE.E4M3.F32.PACK_AB_MERGE_C R12, RZ, R12, RZ ;  /* 0x0000000cff0c723e */ /* 0x000fe400048070ff */
[----:B------:R-:W-:Y:S01]  /*2cf10*/  F2FP.SATFINITE.E4M3.F32.PACK_AB_MERGE_C R13, RZ, R13, RZ ;  /* 0x0000000dff0d723e */ /* 0x000fe200048070ff */
[----:B------:R-:W-:Y:S01]  /*2cf20*/  @!P0 STG.E.U8 desc[UR26][R24.64+0x11], R11 ;  /* 0x0000110b18008986 */ /* 0x000fe2000c10111a */
[----:B------:R-:W-:-:S03]  /*2cf30*/  ISETP.LT.OR P0, PT, R0, 0x19, !P3 ;  /* 0x000000190000780c */ /* 0x000fc60005f01670 */
[----:B------:R-:W-:Y:S01]  /*2cf40*/  @!P1 STG.E.U8 desc[UR26][R26.64+0x10], R12 ;  /* 0x0000100c1a009986 */ /* 0x000fe2000c10111a */
[----:B------:R-:W-:-:S03]  /*2cf50*/  ISETP.LT.OR P1, PT, R0, 0x1a, !P3 ;  /* 0x0000001a0000780c */ /* 0x000fc60005f21670 */
[----:B------:R-:W-:Y:S01]  /*2cf60*/  @!P5 STG.E.U8 desc[UR26][R26.64+0x11], R13 ;  /* 0x0000110d1a00d986 */ /* 0x000fe2000c10111a */
[----:B------:R-:W-:Y:S02]  /*2cf70*/  ISETP.LT.OR P5, PT, R0, 0x19, !P2 ;  /* 0x000000190000780c */ /* 0x000fe400057a1670 */
[----:B------:R-:W-:Y:S01]  /*2cf80*/  F2FP.SATFINITE.E4M3.F32.PACK_AB_MERGE_C R14, RZ, R14, RZ ;  /* 0x0000000eff0e723e */ /* 0x000fe200048070ff */
[----:B------:R-:W-:Y:S01]  /*2cf90*/  FMUL R20, R20, UR18 ;  /* 0x0000001214147c20 */ /* 0x000fe20008400000 */
[----:B------:R-:W-:Y:S01]  /*2cfa0*/  F2FP.SATFINITE.E4M3.F32.PACK_AB_MERGE_C R15, RZ, R15, RZ ;  /* 0x0000000fff0f723e */ /* 0x000fe200048070ff */
[----:B------:R-:W-:Y:S01]  /*2cfb0*/  FMUL R21, R21, UR18 ;  /* 0x0000001215157c20 */ /* 0x000fe20008400000 */
        /* <DEDUP_REMOVED lines=39> */
[----:B------:R-:W-:Y:S01]  /*2d230*/  ISETP.LT.OR P5, PT, R0, 0x31, !P2 ;  /* 0x000000310000780c */ /* 0x000fe200057a1670 */
[----:B------:R-:W-:Y:S01]  /*2d240*/  FMUL R156, R156, UR18 ;  /* 0x000000129c9c7c20 */ /* 0x000fe20008400000 */
[----:B------:R-:W-:Y:S01]  /*2d250*/  F2FP.SATFINITE.E4M3.F32.PACK_AB_MERGE_C R154, RZ, R154, RZ ;  /* 0x0000009aff9a723e */ /* 0x000fe200048070ff */
[----:B------:R-:W-:Y:S01]  /*2d260*/  FMUL R157, R157, UR18 ;  /* 0x000000129d9d7c20 */ /* 0x000fe20008400000 */
[----:B------:R-:W-:Y:S01]  /*2d270*/  F2FP.SATFINITE.E4M3.F32.PACK_AB_MERGE_C R155, RZ, R155, RZ ;  /* 0x0000009bff9b723e */ /* 0x000fe200048070ff */
[----:B------:R-:W-:Y:S01]  /*2d280*/  FMUL R158, R158, UR18 ;  /* 0x000000129e9e7c20 */ /* 0x000fe20008400000 */
[----:B------:R-:W-:Y:S01]  /*2d290*/  F2FP.SATFINITE.E4M3.F32.PACK_AB_MERGE_C R156, RZ, R156, RZ ;  /* 0x0000009cff9c723e */ /* 0x000fe200048070ff */
[----:B------:R-:W-:Y:S01]  /*2d2a0*/  @!P0 STG.E.U8 desc[UR26][R24.64+0x30], R154 ;  /* 0x0000309a18008986 */ /* 0x000fe2000c10111a */
[C---:B------:R-:W-:Y:S02]  /*2d2b0*/  ISETP.LT.OR P6, PT, R0.reuse, 0x32, !P2 ;  /* 0x000000320000780c */ /* 0x040fe400057c1670 */
[C---:B------:R-:W-:Y:S01]  /*2d2c0*/  ISETP.LT.OR P0, PT, R0.reuse, 0x39, !P3 ;  /* 0x000000390000780c */ /* 0x040fe20005f01670 */
[----:B------:R-:W-:Y:S01]  /*2d2d0*/  @!P1 STG.E.U8 desc[UR26][R24.64+0x31], R155 ;  /* 0x0000319b18009986 */ /* 0x000fe2000c10111a */
[----:B------:R-:W-:-:S03]  /*2d2e0*/  ISETP.LT.OR P1, PT, R0, 0x3a, !P3 ;  /* 0x0000003a0000780c */ /* 0x000fc60005f21670 */
[----:B------:R-:W-:Y:S01]  /*2d2f0*/  @!P5 STG.E.U8 desc[UR26][R26.64+0x30], R156 ;  /* 0x0000309c1a00d986 */ /* 0x000fe2000c10111a */
[----:B------:R-:W-:Y:S01]  /*2d300*/  ISETP.LT.OR P5, PT, R0, 0x39, !P2 ;  /* 0x000000390000780c */ /* 0x000fe200057a1670 */
[----:B------:R-:W-:Y:S01]  /*2d310*/  FMUL R159, R159, UR18 ;  /* 0x000000129f9f7c20 */ /* 0x000fe20008400000 */
[----:B------:R-:W-:Y:S01]  /*2d320*/  FMUL R160, R160, UR18 ;  /* 0x00000012a0a07c20 */ /* 0x000fe20008400000 */
[----:B------:R-:W-:Y:S01]  /*2d330*/  F2FP.SATFINITE.E4M3.F32.PACK_AB_MERGE_C R157, RZ, R157, RZ ;  /* 0x0000009dff9d723e */ /* 0x000fe200048070ff */
[----:B------:R-:W-:Y:S01]  /*2d340*/  FMUL R161, R161, UR18 ;  /* 0x00000012a1a17c20 */ /* 0x000fe20008400000 */
        /* <DEDUP_REMOVED lines=64> */
[----:B0-----:R-:W-:Y:S01]  /*2d750*/  F2FP.SATFINITE.E4M3.F32.PACK_AB_MERGE_C R3, RZ, R174, RZ ;  /* 0x000000aeff03723e */ /* 0x001fe200048070ff */
[----:B------:R-:W-:Y:S01]  /*2d760*/  FMUL R178, R178, UR18 ;  /* 0x00000012b2b27c20 */ /* 0x000fe20008400000 */
[----:B------:R-:W-:Y:S01]  /*2d770*/  F2FP.SATFINITE.E4M3.F32.PACK_AB_MERGE_C R175, RZ, R175, RZ ;  /* 0x000000afffaf723e */ /* 0x000fe200048070ff */
[----:B------:R-:W-:Y:S01]  /*2d780*/  FMUL R179, R179, UR18 ;  /* 0x00000012b3b37c20 */ /* 0x000fe20008400000 */
[----:B-1----:R-:W-:Y:S01]  /*2d790*/  F2FP.SATFINITE.E4M3.F32.PACK_AB_MERGE_C R5, RZ, R176, RZ ;  /* 0x000000b0ff05723e */ /* 0x002fe200048070ff */
[----:B------:R-:W-:Y:S01]  /*2d7a0*/  @!P6 STG.E.U8 desc[UR26][R26.64+0x51], R173 ;  /* 0x000051ad1a00e986 */ /* 0x000fe2000c10111a */
[----:B------:R-:W-:-:S03]  /*2d7b0*/  ISETP.LT.OR P6, PT, R0, 0x5a, !P2 ;  /* 0x0000005a0000780c */ /* 0x000fc600057c1670 */
[----:B------:R0:W-:Y:S01]  /*2d7c0*/  @!P0 STG.E.U8 desc[UR26][R24.64+0x58], R3 ;  /* 0x0000580318008986 */ /* 0x0001e2000c10111a */
[----:B------:R-:W-:-:S03]  /*2d7d0*/  ISETP.LT.OR P0, PT, R0, 0x61, !P3 ;  /* 0x000000610000780c */ /* 0x000fc60005f01670 */
[----:B------:R-:W-:Y:S01]  /*2d7e0*/  @!P1 STG.E.U8 desc[UR26][R24.64+0x59], R175 ;  /* 0x000059af18009986 */ /* 0x000fe2000c10111a */
[----:B------:R-:W-:-:S03]  /*2d7f0*/  ISETP.LT.OR P1, PT, R0, 0x62, !P3 ;  /* 0x000000620000780c */ /* 0x000fc60005f21670 */
[----:B------:R1:W-:Y:S01]  /*2d800*/  @!P5 STG.E.U8 desc[UR26][R26.64+0x58], R5 ;  /* 0x000058051a00d986 */ /* 0x0003e2000c10111a */
[----:B------:R-:W-:Y:S01]  /*2d810*/  ISETP.LT.OR P5, PT, R0, 0x61, !P2 ;  /* 0x000000610000780c */ /* 0x000fe200057a1670 */
[----:B------:R-:W-:Y:S01]  /*2d820*/  FMUL R180, R180, UR18 ;  /* 0x00000012b4b47c20 */ /* 0x000fe20008400000 */
[----:B------:R-:W-:Y:S01]  /*2d830*/  F2FP.SATFINITE.E4M3.F32.PACK_AB_MERGE_C R177, RZ, R177, RZ ;  /* 0x000000b1ffb1723e */ /* 0x000fe200048070ff */
[----:B------:R-:W-:Y:S01]  /*2d840*/  FMUL R181, R181, UR18 ;  /* 0x00000012b5b57c20 */ /* 0x000fe20008400000 */
[----:B0-----:R-:W-:Y:S01]  /*2d850*/  F2FP.SATFINITE.E4M3.F32.PACK_AB_MERGE_C R3, RZ, R178, RZ ;  /* 0x000000b2ff03723e */ /* 0x001fe200048070ff */
[----:B------:R-:W-:Y:S01]  /*2d860*/  FMUL R182, R182, UR18 ;  /* 0x00000012b6b67c20 */ /* 0x000fe20008400000 */
[----:B------:R-:W-:Y:S01]  /*2d870*/  F2FP.SATFINITE.E4M3.F32.PACK_AB_MERGE_C R179, RZ, R179, RZ ;  /* 0x000000b3ffb3723e */ /* 0x000fe200048070ff */
[----:B------:R-:W-:Y:S01]  /*2d880*/  @!P6 STG.E.U8 desc[UR26][R26.64+0x59], R177 ;  /* 0x000059b11a00e986 */ /* 0x000fe2000c10111a */
[----:B-1----:R-:W-:-:S03]  /*2d890*/  F2FP.SATFINITE.E4M3.F32.PACK_AB_MERGE_C R5, RZ, R180, RZ ;  /* 0x000000b4ff05723e */ /* 0x002fc600048070ff */
[----:B------:R0:W-:Y:S01]  /*2d8a0*/  @!P0 STG.E.U8 desc[UR26][R24.64+0x60], R3 ;  /* 0x0000600318008986 */ /* 0x0001e2000c10111a */
[C---:B------:R-:W-:Y:S02]  /*2d8b0*/  ISETP.LT.OR P6, PT, R0.reuse, 0x62, !P2 ;  /* 0x000000620000780c */ /* 0x040fe400057c1670 */
[C---:B------:R-:W-:Y:S01]  /*2d8c0*/  ISETP.LT.OR P0, PT, R0.reuse, 0x69, !P3 ;  /* 0x000000690000780c */ /* 0x040fe20005f01670 */
[----:B------:R-:W-:Y:S01]  /*2d8d0*/  @!P1 STG.E.U8 desc[UR26][R24.64+0x61], R179 ;  /* 0x000061b318009986 */ /* 0x000fe2000c10111a */
[----:B------:R-:W-:-:S03]  /*2d8e0*/  ISETP.LT.OR P1, PT, R0, 0x6a, !P3 ;  /* 0x0000006a0000780c */ /* 0x000fc60005f21670 */
[----:B------:R1:W-:Y:S01]  /*2d8f0*/  @!P5 STG.E.U8 desc[UR26][R26.64+0x60], R5 ;  /* 0x000060051a00d986 */ /* 0x0003e2000c10111a */
[----:B------:R-:W-:Y:S01]  /*2d900*/  ISETP.LT.OR P5, PT, R0, 0x69, !P2 ;  /* 0x000000690000780c */ /* 0x000fe200057a1670 */
[----:B------:R-:W-:Y:S01]  /*2d910*/  FMUL R183, R183, UR18 ;  /* 0x00000012b7b77c20 */ /* 0x000fe20008400000 */
        /* <DEDUP_REMOVED lines=177> */
[----:B------:R-:W4:Y:S01]  /*2e430*/  LDL.LU R37, [R1+0x218] ;  /* 0x0002180001257983 */ /* 0x000f220000300800 */
[----:B------:R-:W-:-:S03]  /*2e440*/  F2FP.SATFINITE.E4M3.F32.PACK_AB_MERGE_C R225, RZ, R225, RZ ;  /* 0x000000e1ffe1723e */ /* 0x000fc600048070ff */
[----:B------:R-:W4:Y:S01]  /*2e450*/  LDL.LU R35, [R1+0x21c] ;  /* 0x00021c0001237983 */ /* 0x000f220000300800 */
[----:B------:R-:W-:Y:S01]  /*2e460*/  F2FP.SATFINITE.E4M3.F32.PACK_AB_MERGE_C R7, RZ, R226, RZ ;  /* 0x000000e2ff07723e */ /* 0x000fe200048070ff */
[----:B--2---:R-:W-:Y:S01]  /*2e470*/  FMUL R2, R41, UR18 ;  /* 0x0000001229027c20 */ /* 0x004fe20008400000 */
[----:B------:R-:W-:Y:S01]  /*2e480*/  F2FP.SATFINITE.E4M3.F32.PACK_AB_MERGE_C R227, RZ, R227, RZ ;  /* 0x000000e3ffe3723e */ /* 0x000fe200048070ff */
[----:B---3--:R-:W-:Y:S01]  /*2e490*/  FMUL R3, R39, UR18 ;  /* 0x0000001227037c20 */ /* 0x008fe20008400000 */
[----:B------:R-:W-:Y:S01]  /*2e4a0*/  F2FP.SATFINITE.E4M3.F32.PACK_AB_MERGE_C R9, RZ, R228, RZ ;  /* 0x000000e4ff09723e */ /* 0x000fe200048070ff */
[----:B------:R-:W2:Y:S01]  /*2e4b0*/  LDL.LU R41, [R1+0x220] ;  /* 0x0002200001297983 */ /* 0x000ea20000300800 */
[----:B----4-:R-:W-:Y:S01]  /*2e4c0*/  FMUL R4, R34, UR18 ;  /* 0x0000001222047c20 */ /* 0x010fe20008400000 */
[----:B0-----:R-:W-:Y:S01]  /*2e4d0*/  FMUL R5, R33, UR18 ;  /* 0x0000001221057c20 */ /* 0x001fe20008400000 */
[----:B------:R-:W-:Y:S01]  /*2e4e0*/  FMUL R229, R229, UR18 ;  /* 0x00000012e5e57c20 */ /* 0x000fe20008400000 */
[----:B------:R-:W3:Y:S04]  /*2e4f0*/  LDL.LU R39, [R1+0x224] ;  /* 0x0002240001277983 */ /* 0x000ee80000300800 */
[----:B------:R-:W4:Y:S01]  /*2e500*/  LDL.LU R34, [R1+0x228] ;  /* 0x0002280001227983 */ /* 0x000f220000300800 */
[----:B------:R-:W-:-:S03]  /*2e510*/  F2FP.SATFINITE.E4M3.F32.PACK_AB_MERGE_C R229, RZ, R229, RZ ;  /* 0x000000e5ffe5723e */ /* 0x000fc600048070ff */
[----:B------:R-:W-:Y:S01]  /*2e520*/  @!P6 STG.E.U8 desc[UR26][R26.64+0xb9], R225 ;  /* 0x0000b9e11a00e986 */ /* 0x000fe2000c10111a */
[----:B------:R-:W-:-:S03]  /*2e530*/  ISETP.LT.OR P6, PT, R0, 0xc2, !P2 ;  /* 0x000000c20000780c */ /* 0x000fc600057c1670 */
[----:B------:R0:W-:Y:S01]  /*2e540*/  @!P0 STG.E.U8 desc[UR26][R24.64+0xc0], R7 ;  /* 0x0000c00718008986 */ /* 0x0001e2000c10111a */
[----:B------:R-:W-:-:S03]  /*2e550*/  ISETP.LT.OR P0, PT, R0, 0xc9, !P3 ;  /* 0x000000c90000780c */ /* 0x000fc60005f01670 */
[----:B------:R-:W-:Y:S01]  /*2e560*/  @!P1 STG.E.U8 desc[UR26][R24.64+0xc1], R227 ;  /* 0x0000c1e318009986 */ /* 0x000fe2000c10111a */
[----:B------:R-:W-:-:S03]  /*2e570*/  ISETP.LT.OR P1, PT, R0, 0xca, !P3 ;  /* 0x000000ca0000780c */ /* 0x000fc60005f21670 */
[----:B------:R1:W-:Y:S01]  /*2e580*/  @!P5 STG.E.U8 desc[UR26][R26.64+0xc0], R9 ;  /* 0x0000c0091a00d986 */ /* 0x0003e2000c10111a */
[----:B------:R-:W-:-:S03]  /*2e590*/  ISETP.LT.OR P5, PT, R0, 0xc9, !P2 ;  /* 0x000000c90000780c */ /* 0x000fc600057a1670 */
[----:B------:R-:W3:Y:S01]  /*2e5a0*/  LDL.LU R33, [R1+0x22c] ;  /* 0x00022c0001217983 */ /* 0x000ee20000300800 */
[----:B0-----:R-:W-:-:S03]  /*2e5b0*/  F2FP.SATFINITE.E4M3.F32.PACK_AB_MERGE_C R7, RZ, R2, RZ ;  /* 0x00000002ff07723e */ /* 0x001fc600048070ff */
[----:B------:R-:W-:Y:S01]  /*2e5c0*/  @!P6 STG.E.U8 desc[UR26][R26.64+0xc1], R229 ;  /* 0x0000c1e51a00e986 */ /* 0x000fe2000c10111a */
[----:B------:R-:W-:Y:S02]  /*2e5d0*/  ISETP.LT.OR P6, PT, R0, 0xca, !P2 ;  /* 0x000000ca0000780c */ /* 0x000fe400057c1670 */
[----:B-1----:R-:W-:Y:S01]  /*2e5e0*/  F2FP.SATFINITE.E4M3.F32.PACK_AB_MERGE_C R9, RZ, R3, RZ ;  /* 0x00000003ff09723e */ /* 0x002fe200048070ff */
[----:B------:R-:W-:Y:S02]  /*2e5f0*/  FMUL R3, R32, UR18 ;  /* 0x0000001220037c20 */ /* 0x000fe40008400000 */
[----:B------:R-:W3:Y:S01]  /*2e600*/  LDL.LU R32, [R1+0x230] ;  /* 0x0002300001207983 */ /* 0x000ee20000300800 */
[----:B------:R-:W-:Y:S01]  /*2e610*/  F2FP.SATFINITE.E4M3.F32.PACK_AB_MERGE_C R11, RZ, R4, RZ ;  /* 0x00000004ff0b723e */ /* 0x000fe200048070ff */
[----:B------:R-:W-:Y:S02]  /*2e620*/  FMUL R2, R38, UR18 ;  /* 0x0000001226027c20 */ /* 0x000fe40008400000 */
[----:B------:R0:W-:Y:S01]  /*2e630*/  @!P0 STG.E.U8 desc[UR26][R24.64+0xc8], R7 ;  /* 0x0000c80718008986 */ /* 0x0001e2000c10111a */
[----:B------:R-:W-:-:S02]  /*2e640*/  ISETP.LT.OR P0, PT, R0, 0xd1, !P3 ;  /* 0x000000d10000780c */ /* 0x000fc40005f01670 */
[----:B------:R-:W-:Y:S01]  /*2e650*/  F2FP.SATFINITE.E4M3.F32.PACK_AB_MERGE_C R13, RZ, R5, RZ ;  /* 0x00000005ff0d723e */ /* 0x000fe200048070ff */
[----:B------:R-:W3:Y:S04]  /*2e660*/  LDL.LU R38, [R1+0x234] ;  /* 0x0002340001267983 */ /* 0x000ee80000300800 */
[----:B------:R-:W-:Y:S04]  /*2e670*/  @!P1 STG.E.U8 desc[UR26][R24.64+0xc9], R9 ;  /* 0x0000c90918009986 */ /* 0x000fe8000c10111a */
[----:B------:R1:W-:Y:S01]  /*2e680*/  @!P5 STG.E.U8 desc[UR26][R26.64+0xc8], R11 ;  /* 0x0000c80b1a00d986 */ /* 0x0003e2000c10111a */
[----:B0-----:R-:W-:-:S03]  /*2e690*/  F2FP.SATFINITE.E4M3.F32.PACK_AB_MERGE_C R7, RZ, R2, RZ ;  /* 0x00000002ff07723e */ /* 0x001fc600048070ff */
[----:B------:R0:W-:Y:S04]  /*2e6a0*/  @!P6 STG.E.U8 desc[UR26][R26.64+0xc9], R13 ;  /* 0x0000c90d1a00e986 */ /* 0x0001e8000c10111a */
[----:B------:R4:W-:Y:S01]  /*2e6b0*/  @!P0 STG.E.U8 desc[UR26][R24.64+0xd0], R7 ;  /* 0x0000d00718008986 */ /* 0x0009e2000c10111a */
[----:B------:R-:W-:-:S03]  /*2e6c0*/  FMUL R4, R37, UR18 ;  /* 0x0000001225047c20 */ /* 0x000fc60008400000 */
[----:B------:R-:W3:Y:S01]  /*2e6d0*/  LDL.LU R37, [R1+0x238] ;  /* 0x0002380001257983 */ /* 0x000ee20000300800 */
[----:B------:R-:W-:-:S03]  /*2e6e0*/  FMUL R5, R35, UR18 ;  /* 0x0000001223057c20 */ /* 0x000fc60008400000 */
[----:B------:R-:W3:Y:S01]  /*2e6f0*/  LDL.LU R35, [R1+0x23c] ;  /* 0x00023c0001237983 */ /* 0x000ee20000300800 */
[----:B-1----:R-:W-:Y:S01]  /*2e700*/  F2FP.SATFINITE.E4M3.F32.PACK_AB_MERGE_C R11, RZ, R4, RZ ;  /* 0x00000004ff0b723e */ /* 0x002fe200048070ff */
[----:B--2---:R-:W-:Y:S01]  /*2e710*/  FMUL R2, R41, UR18 ;  /* 0x0000001229027c20 */ /* 0x004fe20008400000 */
[----:B0-----:R-:W-:Y:S01]  /*2e720*/  F2FP.SATFINITE.E4M3.F32.PACK_AB_MERGE_C R13, RZ, R5, RZ ;  /* 0x00000005ff0d723e */ /* 0x001fe200048070ff */
[----:B----4-:R-:W-:Y:S02]  /*2e730*/  FMUL R4, R34, UR18 ;  /* 0x0000001222047c20 */ /* 0x010fe40008400000 */
[----:B------:R-:W2:Y:S01]  /*2e740*/  LDL.LU R34, [R1+0x240] ;  /* 0x0002400001227983 */ /* 0x000ea20000300800 */
[----:B------:R-:W-:Y:S01]  /*2e750*/  F2FP.SATFINITE.E4M3.F32.PACK_AB_MERGE_C R7, RZ, R2, RZ ;  /* 0x00000002ff07723e */ /* 0x000fe200048070ff */
[----:B---3--:R-:W-:Y:S02]  /*2e760*/  FMUL R5, R33, UR18 ;  /* 0x0000001221057c20 */ /* 0x008fe40008400000 */
[----:B------:R-:W3:Y:S04]  /*2e770*/  LDL.LU R33, [R1+0x244] ;  /* 0x0002440001217983 */ /* 0x000ee80000300800 */
[----:B------:R-:W4:Y:S01]  /*2e780*/  LDL.LU R41, [R1+0x248] ;  /* 0x0002480001297983 */ /* 0x000f220000300800 */
[----:B------:R-:W-:-:S03]  /*2e790*/  FMUL R2, R32, UR18 ;  /* 0x0000001220027c20 */ /* 0x000fc60008400000 */
[----:B------:R-:W4:Y:S01]  /*2e7a0*/  LDL.LU R32, [R1+0x24c] ;  /* 0x00024c0001207983 */ /* 0x000f220000300800 */
[C---:B------:R-:W-:Y:S02]  /*2e7b0*/  ISETP.LT.OR P1, PT, R0.reuse, 0xd2, !P3 ;  /* 0x000000d20000780c */ /* 0x040fe40005f21670 */
[C---:B------:R-:W-:Y:S02]  /*2e7c0*/  ISETP.LT.OR P5, PT, R0.reuse, 0xd1, !P2 ;  /* 0x000000d10000780c */ /* 0x040fe400057a1670 */
[C---:B------:R-:W-:Y:S02]  /*2e7d0*/  ISETP.LT.OR P6, PT, R0.reuse, 0xd2, !P2 ;  /* 0x000000d20000780c */ /* 0x040fe400057c1670 */
[----:B------:R-:W-:Y:S01]  /*2e7e0*/  F2FP.SATFINITE.E4M3.F32.PACK_AB_MERGE_C R9, RZ, R3, RZ ;  /* 0x00000003ff09723e */ /* 0x000fe200048070ff */
[----:B------:R-:W-:Y:S01]  /*2e7f0*/  FMUL R3, R39, UR18 ;  /* 0x0000001227037c20 */ /* 0x000fe20008400000 */
[C---:B------:R-:W-:Y:S01]  /*2e800*/  ISETP.LT.OR P0, PT, R0.reuse, 0xd9, !P3 ;  /* 0x000000d90000780c */ /* 0x040fe20005f01670 */
[----:B------:R-:W4:Y:S04]  /*2e810*/  LDL.LU R39, [R1+0x250] ;  /* 0x0002500001277983 */ /* 0x000f280000300800 */
[----:B------:R0:W-:Y:S01]  /*2e820*/  @!P1 STG.E.U8 desc[UR26][R24.64+0xd1], R9 ;  /* 0x0000d10918009986 */ /* 0x0001e2000c10111a */
[----:B------:R-:W-:-:S03]  /*2e830*/  ISETP.LT.OR P1, PT, R0, 0xda, !P3 ;  /* 0x000000da0000780c */ /* 0x000fc60005f21670 */
[----:B------:R1:W-:Y:S01]  /*2e840*/  @!P5 STG.E.U8 desc[UR26][R26.64+0xd0], R11 ;  /* 0x0000d00b1a00d986 */ /* 0x0003e2000c10111a */
[----:B------:R-:W-:-:S03]  /*2e850*/  ISETP.LT.OR P5, PT, R0, 0xd9, !P2 ;  /* 0x000000d90000780c */ /* 0x000fc600057a1670 */
[----:B------:R1:W-:Y:S01]  /*2e860*/  @!P6 STG.E.U8 desc[UR26][R26.64+0xd1], R13 ;  /* 0x0000d10d1a00e986 */ /* 0x0003e2000c10111a */
[----:B0-----:R-:W-:Y:S01]  /*2e870*/  F2FP.SATFINITE.E4M3.F32.PACK_AB_MERGE_C R9, RZ, R3, RZ ;  /* 0x00000003ff09723e */ /* 0x001fe200048070ff */
[----:B------:R-:W-:Y:S02]  /*2e880*/  FMUL R3, R38, UR18 ;  /* 0x0000001226037c20 */ /* 0x000fe40008400000 */
[----:B------:R-:W4:Y:S01]  /*2e890*/  LDL.LU R38, [R1+0x254] ;  /* 0x0002540001267983 */ /* 0x000f220000300800 */
[----:B-1----:R-:W-:Y:S02]  /*2e8a0*/  F2FP.SATFINITE.E4M3.F32.PACK_AB_MERGE_C R11, RZ, R4, RZ ;  /* 0x00000004ff0b723e */ /* 0x002fe400048070ff */
[----:B------:R-:W-:Y:S01]  /*2e8b0*/  F2FP.SATFINITE.E4M3.F32.PACK_AB_MERGE_C R13, RZ, R5, RZ ;  /* 0x00000005ff0d723e */ /* 0x000fe200048070ff */
[----:B------:R0:W-:Y:S04]  /*2e8c0*/  @!P0 STG.E.U8 desc[UR26][R24.64+0xd8], R7 ;  /* 0x0000d80718008986 */ /* 0x0001e8000c10111a */
[----:B------:R1:W-:Y:S01]  /*2e8d0*/  @!P1 STG.E.U8 desc[UR26][R24.64+0xd9], R9 ;  /* 0x0000d90918009986 */ /* 0x0003e2000c10111a */
[----:B0-----:R-:W-:-:S03]  /*2e8e0*/  F2FP.SATFINITE.E4M3.F32.PACK_AB_MERGE_C R7, RZ, R2, RZ ;  /* 0x00000002ff07723e */ /* 0x001fc600048070ff */
[----:B------:R0:W-:Y:S01]  /*2e8f0*/  @!P5 STG.E.U8 desc[UR26][R26.64+0xd8], R11 ;  /* 0x0000d80b1a00d986 */ /* 0x0001e2000c10111a */
[----:B-1----:R-:W-:Y:S01]  /*2e900*/  F2FP.SATFINITE.E4M3.F32.PACK_AB_MERGE_C R9, RZ, R3, RZ ;  /* 0x00000003ff09723e */ /* 0x002fe200048070ff */
[----:B------:R-:W-:Y:S02]  /*2e910*/  FMUL R4, R37, UR18 ;  /* 0x0000001225047c20 */ /* 0x000fe40008400000 */
[----:B------:R-:W4:Y:S01]  /*2e920*/  LDL.LU R37, [R1+0x258] ;  /* 0x0002580001257983 */ /* 0x000f220000300800 */
[----:B------:R-:W-:-:S03]  /*2e930*/  FMUL R5, R35, UR18 ;  /* 0x0000001223057c20 */ /* 0x000fc60008400000 */
[----:B------:R-:W4:Y:S01]  /*2e940*/  LDL.LU R35, [R1+0x25c] ;  /* 0x00025c0001237983 */ /* 0x000f220000300800 */
[----:B0-----:R-:W-:Y:S01]  /*2e950*/  F2FP.SATFINITE.E4M3.F32.PACK_AB_MERGE_C R11, RZ, R4, RZ ;  /* 0x00000004ff0b723e */ /* 0x001fe200048070ff */
[----:B--2---:R-:W-:Y:S02]  /*2e960*/  FMUL R2, R34, UR18 ;  /* 0x0000001222027c20 */ /* 0x004fe40008400000 */
[----:B------:R-:W2:Y:S01]  /*2e970*/  LDL.LU R34, [R1+0x260] ;  /* 0x0002600001227983 */ /* 0x000ea20000300800 */
[----:B---3--:R-:W-:-:S03]  /*2e980*/  FMUL R3, R33, UR18 ;  /* 0x0000001221037c20 */ /* 0x008fc60008400000 */
[----:B------:R-:W3:Y:S01]  /*2e990*/  LDL.LU R33, [R1+0x264] ;  /* 0x0002640001217983 */ /* 0x000ee20000300800 */
[----:B----4-:R-:W-:-:S03]  /*2e9a0*/  FMUL R4, R32, UR18 ;  /* 0x0000001220047c20 */ /* 0x010fc60008400000 */
[----:B------:R-:W4:Y:S01]  /*2e9b0*/  LDL.LU R32, [R1+0x268] ;  /* 0x0002680001207983 */ /* 0x000f220000300800 */
[C---:B------:R-:W-:Y:S02]  /*2e9c0*/  ISETP.LT.OR P6, PT, R0.reuse, 0xda, !P2 ;  /* 0x000000da0000780c */ /* 0x040fe400057c1670 */
[C---:B------:R-:W-:Y:S02]  /*2e9d0*/  ISETP.LT.OR P5, PT, R0.reuse, 0xe1, !P3 ;  /* 0x000000e10000780c */ /* 0x040fe40005fa1670 */
[----:B------:R-:W-:-:S09]  /*2e9e0*/  ISETP.LT.OR P0, PT, R0, 0xe1, !P2 ;  /* 0x000000e10000780c */ /* 0x000fd20005701670 */
[----:B------:R0:W-:Y:S01]  /*2e9f0*/  @!P6 STG.E.U8 desc[UR26][R26.64+0xd9], R13 ;  /* 0x0000d90d1a00e986 */ /* 0x0001e2000c10111a */
[C---:B------:R-:W-:Y:S02]  /*2ea00*/  ISETP.LT.OR P6, PT, R0.reuse, 0xe2, !P3 ;  /* 0x000000e20000780c */ /* 0x040fe40005fc1670 */
[C---:B------:R-:W-:Y:S02]  /*2ea10*/  ISETP.LT.OR P1, PT, R0.reuse, 0xe2, !P2 ;  /* 0x000000e20000780c */ /* 0x040fe40005721670 */
[----:B------:R-:W-:Y:S01]  /*2ea20*/  F2FP.SATFINITE.E4M3.F32.PACK_AB_MERGE_C R5, RZ, R5, RZ ;  /* 0x00000005ff05723e */ /* 0x000fe200048070ff */
[----:B------:R1:W-:Y:S08]  /*2ea30*/  @!P5 STG.E.U8 desc[UR26][R24.64+0xe0], R7 ;  /* 0x0000e0071800d986 */ /* 0x0003f0000c10111a */
[----:B------:R-:W-:Y:S01]  /*2ea40*/  @!P6 STG.E.U8 desc[UR26][R24.64+0xe1], R9 ;  /* 0x0000e1091800e986 */ /* 0x000fe2000c10111a */
[----:B------:R-:W-:-:S02]  /*2ea50*/  ISETP.LT.OR P6, PT, R0, 0xe9, !P3 ;  /* 0x000000e90000780c */ /* 0x000fc40005fc1670 */
[----:B0-----:R-:W-:Y:S01]  /*2ea60*/  F2FP.SATFINITE.E4M3.F32.PACK_AB_MERGE_C R13, RZ, R2, RZ ;  /* 0x00000002ff0d723e */ /* 0x001fe200048070ff */
[----:B------:R-:W-:Y:S01]  /*2ea70*/  FMUL R2, R41, UR18 ;  /* 0x0000001229027c20 */ /* 0x000fe20008400000 */
[----:B------:R-:W-:Y:S01]  /*2ea80*/  @!P0 STG.E.U8 desc[UR26][R26.64+0xe0], R11 ;  /* 0x0000e00b1a008986 */ /* 0x000fe2000c10111a */
[C---:B------:R-:W-:Y:S02]  /*2ea90*/  ISETP.LT.OR P0, PT, R0.reuse, 0xea, !P3 ;  /* 0x000000ea0000780c */ /* 0x040fe40005f01670 */
[C---:B------:R-:W-:Y:S01]  /*2eaa0*/  ISETP.LT.OR P5, PT, R0.reuse, 0xea, !P2 ;  /* 0x000000ea0000780c */ /* 0x040fe200057a1670 */
[----:B------:R0:W-:Y:S01]  /*2eab0*/  @!P1 STG.E.U8 desc[UR26][R26.64+0xe1], R5 ;  /* 0x0000e1051a009986 */ /* 0x0001e2000c10111a */
[----:B------:R-:W-:-:S03]  /*2eac0*/  ISETP.LT.OR P1, PT, R0, 0xe9, !P2 ;  /* 0x000000e90000780c */ /* 0x000fc60005721670 */
[----:B------:R-:W4:Y:S01]  /*2ead0*/  LDL.LU R41, [R1+0x26c] ;  /* 0x00026c0001297983 */ /* 0x000f220000300800 */
[----:B-1----:R-:W-:Y:S01]  /*2eae0*/  F2FP.SATFINITE.E4M3.F32.PACK_AB_MERGE_C R7, RZ, R3, RZ ;  /* 0x00000003ff07723e */ /* 0x002fe200048070ff */
[----:B------:R-:W-:Y:S02]  /*2eaf0*/  FMUL R3, R38, UR18 ;  /* 0x0000001226037c20 */ /* 0x000fe40008400000 */
[----:B------:R-:W-:Y:S01]  /*2eb00*/  @!P6 STG.E.U8 desc[UR26][R24.64+0xe8], R13 ;  /* 0x0000e80d1800e986 */ /* 0x000fe2000c10111a */
[----:B0-----:R-:W-:Y:S01]  /*2eb10*/  F2FP.SATFINITE.E4M3.F32.PACK_AB_MERGE_C R5, RZ, R2, RZ ;  /* 0x00000002ff05723e */ /* 0x001fe200048070ff */
[----:B------:R-:W-:Y:S02]  /*2eb20*/  FMUL R2, R39, UR18 ;  /* 0x0000001227027c20 */ /* 0x000fe40008400000 */
[----:B------:R-:W4:Y:S01]  /*2eb30*/  LDL.LU R39, [R1+0x270] ;  /* 0x0002700001277983 */ /* 0x000f220000300800 */
[----:B------:R-:W-:Y:S02]  /*2eb40*/  ISETP.LT.OR P6, PT, R0, 0xf1, !P3 ;  /* 0x000000f10000780c */ /* 0x000fe40005fc1670 */
[----:B------:R-:W-:Y:S01]  /*2eb50*/  F2FP.SATFINITE.E4M3.F32.PACK_AB_MERGE_C R9, RZ, R4, RZ ;  /* 0x00000004ff09723e */ /* 0x000fe200048070ff */
[----:B------:R-:W4:Y:S01]  /*2eb60*/  LDL.LU R38, [R1+0x274] ;  /* 0x0002740001267983 */ /* 0x000f220000300800 */
[----:B------:R-:W-:-:S03]  /*2eb70*/  F2FP.SATFINITE.E4M3.F32.PACK_AB_MERGE_C R11, RZ, R2, RZ ;  /* 0x00000002ff0b723e */ /* 0x000fc600048070ff */
[----:B------:R0:W-:Y:S04]  /*2eb80*/  @!P0 STG.E.U8 desc[UR26][R24.64+0xe9], R7 ;  /* 0x0000e90718008986 */ /* 0x0001e8000c10111a */
[----:B------:R1:W-:Y:S04]  /*2eb90*/  @!P5 STG.E.U8 desc[UR26][R26.64+0xe9], R9 ;  /* 0x0000e9091a00d986 */ /* 0x0003e8000c10111a */
[----:B------:R-:W-:Y:S04]  /*2eba0*/  @!P1 STG.E.U8 desc[UR26][R26.64+0xe8], R5 ;  /* 0x0000e8051a009986 */ /* 0x000fe8000c10111a */
[----:B------:R2:W-:Y:S01]  /*2ebb0*/  @!P6 STG.E.U8 desc[UR26][R24.64+0xf0], R11 ;  /* 0x0000f00b1800e986 */ /* 0x0005e2000c10111a */
[----:B0-----:R-:W-:Y:S01]  /*2ebc0*/  F2FP.SATFINITE.E4M3.F32.PACK_AB_MERGE_C R7, RZ, R3, RZ ;  /* 0x00000003ff07723e */ /* 0x001fe200048070ff */
[----:B------:R-:W-:-:S02]  /*2ebd0*/  FMUL R4, R37, UR18 ;  /* 0x0000001225047c20 */ /* 0x000fc40008400000 */
[----:B------:R-:W4:Y:S01]  /*2ebe0*/  LDL.LU R37, [R1+0x278] ;  /* 0x0002780001257983 */ /* 0x000f220000300800 */
[----:B------:R-:W-:-:S03]  /*2ebf0*/  FMUL R2, R35, UR18 ;  /* 0x0000001223027c20 */ /* 0x000fc60008400000 */
[----:B------:R-:W4:Y:S02]  /*2ec00*/  LDL.LU R35, [R1+0x27c] ;  /* 0x00027c0001237983 */ /* 0x000f240000300800 */
[----:B-1----:R-:W-:Y:S01]  /*2ec10*/  F2FP.SATFINITE.E4M3.F32.PACK_AB_MERGE_C R9, RZ, R2, RZ ;  /* 0x00000002ff09723e */ /* 0x002fe200048070ff */
[----:B--2---:R-:W-:Y:S02]  /*2ec20*/  FMUL R2, R34, UR18 ;  /* 0x0000001222027c20 */ /* 0x004fe40008400000 */
[----:B------:R-:W2:Y:S03]  /*2ec30*/  LDL.LU R34, [R1+0x280] ;  /* 0x0002800001227983 */ /* 0x000ea60000300800 */
[----:B------:R-:W-:Y:S01]  /*2ec40*/  F2FP.SATFINITE.E4M3.F32.PACK_AB_MERGE_C R11, RZ, R2, RZ ;  /* 0x00000002ff0b723e */ /* 0x000fe200048070ff */
[----:B---3--:R-:W-:Y:S02]  /*2ec50*/  FMUL R3, R33, UR18 ;  /* 0x0000001221037c20 */ /* 0x008fe40008400000 */
[----:B------:R-:W3:Y:S01]  /*2ec60*/  LDL.LU R33, [R1+0x284] ;  /* 0x0002840001217983 */ /* 0x000ee20000300800 */
[----:B----4-:R-:W-:-:S03]  /*2ec70*/  FMUL R2, R32, UR18 ;  /* 0x0000001220027c20 */ /* 0x010fc60008400000 */
[----:B------:R-:W4:Y:S01]  /*2ec80*/  LDL.LU R32, [R1+0x288] ;  /* 0x0002880001207983 */ /* 0x000f220000300800 */
[C---:B------:R-:W-:Y:S02]  /*2ec90*/  ISETP.LT.OR P0, PT, R0.reuse, 0xf2, !P3 ;  /* 0x000000f20000780c */ /* 0x040fe40005f01670 */
[C---:B------:R-:W-:Y:S02]  /*2eca0*/  ISETP.LT.OR P5, PT, R0.reuse, 0xf2, !P2 ;  /* 0x000000f20000780c */ /* 0x040fe400057a1670 */
[C---:B------:R-:W-:Y:S02]  /*2ecb0*/  ISETP.LT.OR P1, PT, R0.reuse, 0xf1, !P2 ;  /* 0x000000f10000780c */ /* 0x040fe40005721670 */
[----:B------:R-:W-:Y:S02]  /*2ecc0*/  ISETP.LT.OR P6, PT, R0, 0xf9, !P3 ;  /* 0x000000f90000780c */ /* 0x000fe40005fc1670 */
[----:B------:R-:W-:Y:S02]  /*2ecd0*/  F2FP.SATFINITE.E4M3.F32.PACK_AB_MERGE_C R13, RZ, R3, RZ ;  /* 0x00000003ff0d723e */ /* 0x000fe400048070ff */
[----:B------:R-:W-:-:S03]  /*2ece0*/  F2FP.SATFINITE.E4M3.F32.PACK_AB_MERGE_C R5, RZ, R4, RZ ;  /* 0x00000004ff05723e */ /* 0x000fc600048070ff */
[----:B------:R0:W-:Y:S01]  /*2ecf0*/  @!P0 STG.E.U8 desc[UR26][R24.64+0xf1], R7 ;  /* 0x0000f10718008986 */ /* 0x0001e2000c10111a */
[----:B------:R-:W-:-:S03]  /*2ed00*/  ISETP.LT.OR P3, PT, R0, 0xfa, !P3 ;  /* 0x000000fa0000780c */ /* 0x000fc60005f61670 */
[----:B------:R1:W-:Y:S01]  /*2ed10*/  @!P5 STG.E.U8 desc[UR26][R26.64+0xf1], R9 ;  /* 0x0000f1091a00d986 */ /* 0x0003e2000c10111a */
[----:B------:R-:W-:Y:S02]  /*2ed20*/  ISETP.LT.OR P5, PT, R0, 0xf9, !P2 ;  /* 0x000000f90000780c */ /* 0x000fe400057a1670 */
[----:B0-----:R-:W-:Y:S01]  /*2ed30*/  F2FP.SATFINITE.E4M3.F32.PACK_AB_MERGE_C R7, RZ, R2, RZ ;  /* 0x00000002ff07723e */ /* 0x001fe200048070ff */
[----:B------:R-:W-:Y:S01]  /*2ed40*/  @!P1 STG.E.U8 desc[UR26][R26.64+0xf0], R5 ;  /* 0x0000f0051a009986 */ /* 0x000fe2000c10111a */
[----:B------:R-:W-:-:S03]  /*2ed50*/  FMUL R2, R41, UR18 ;  /* 0x0000001229027c20 */ /* 0x000fc60008400000 */
[----:B------:R-:W4:Y:S01]  /*2ed60*/  LDL.LU R41, [R1+0x28c] ;  /* 0x00028c0001297983 */ /* 0x000f220000300800 */
[----:B------:R-:W-:-:S03]  /*2ed70*/  FMUL R3, R39, UR18 ;  /* 0x0000001227037c20 */ /* 0x000fc60008400000 */
[----:B------:R-:W4:Y:S01]  /*2ed80*/  LDL.LU R39, [R1+0x290] ;  /* 0x0002900001277983 */ /* 0x000f220000300800 */
[----:B------:R-:W-:-:S03]  /*2ed90*/  FMUL R4, R38, UR18 ;  /* 0x0000001226047c20 */ /* 0x000fc60008400000 */
[----:B------:R-:W4:Y:S01]  /*2eda0*/  LDL.LU R38, [R1+0x294] ;  /* 0x0002940001267983 */ /* 0x000f220000300800 */
[----:B-1----:R-:W-:-:S03]  /*2edb0*/  F2FP.SATFINITE.E4M3.F32.PACK_AB_MERGE_C R9, RZ, R2, RZ ;  /* 0x00000002ff09723e */ /* 0x002fc600048070ff */
        /* <DEDUP_REMOVED lines=8> */
[----:B------:R-:W4:Y:S02]  /*2ee40*/  LDL.LU R35, [R1+0x29c] ;  /* 0x00029c0001237983 */ /* 0x000f240000300800 */
[----:B0-----:R-:W-:Y:S01]  /*2ee50*/  F2FP.SATFINITE.E4M3.F32.PACK_AB_MERGE_C R7, RZ, R2, RZ ;  /* 0x00000002ff07723e */ /* 0x001fe200048070ff */
[----:B--2---:R-:W-:Y:S02]  /*2ee60*/  FMUL R3, R34, UR18 ;  /* 0x0000001222037c20 */ /* 0x004fe40008400000 */
[----:B------:R-:W2:Y:S01]  /*2ee70*/  LDL.LU R34, [R1+0x2a0] ;  /* 0x0002a00001227983 */ /* 0x000ea20000300800 */
[----:B---3--:R-:W-:-:S03]  /*2ee80*/  FMUL R4, R33, UR18 ;  /* 0x0000001221047c20 */ /* 0x008fc60008400000 */
[----:B------:R-:W3:Y:S01]  /*2ee90*/  LDL.LU R33, [R1+0x2a4] ;  /* 0x0002a40001217983 */ /* 0x000ee20000300800 */
[----:B----4-:R-:W-:-:S03]  /*2eea0*/  FMUL R2, R32, UR18 ;  /* 0x0000001220027c20 */ /* 0x010fc60008400000 */
[----:B------:R-:W4:Y:S01]  /*2eeb0*/  LDL.LU R32, [R1+0x2a8] ;  /* 0x0002a80001207983 */ /* 0x000f220000300800 */
[----:B------:R-:W-:Y:S02]  /*2eec0*/  ISETP.GE.AND P1, PT, R36, 0x81, PT ;  /* 0x000000812400780c */ /* 0x000fe40003f26270 */
[C---:B------:R-:W-:Y:S02]  /*2eed0*/  ISETP.LT.OR P2, PT, R0.reuse, 0xfa, !P2 ;  /* 0x000000fa0000780c */ /* 0x040fe40005741670 */
[C---:B------:R-:W-:Y:S02]  /*2eee0*/  ISETP.LT.OR P6, PT, R0.reuse, 0x1, !P1 ;  /* 0x000000010000780c */ /* 0x040fe40004fc1670 */
[----:B------:R-:W-:Y:S02]  /*2eef0*/  ISETP.LT.OR P3, PT, R0, 0x2, !P1 ;  /* 0x000000020000780c */ /* 0x000fe40004f61670 */
[----:B------:R-:W-:-:S07]  /*2ef00*/  ISETP.GE.AND P0, PT, R36, 0x89, PT ;  /* 0x000000892400780c */ /* 0x000fce0003f06270 */
[----:B------:R0:W-:Y:S04]  /*2ef10*/  @!P2 STG.E.U8 desc[UR26][R26.64+0xf9], R9 ;  /* 0x0000f9091a00a986 */ /* 0x0001e8000c10111a */
[----:B------:R-:W-:Y:S01]  /*2ef20*/  @!P6 STG.E.U8 desc[UR26][R30.64], R11 ;  /* 0x0000000b1e00e986 */ /* 0x000fe2000c10111a */
[C---:B------:R-:W-:Y:S02]  /*2ef30*/  ISETP.LT.OR P6, PT, R0.reuse, 0x2, !P0 ;  /* 0x000000020000780c */ /* 0x040fe400047c1670 */
[C---:B------:R-:W-:Y:S01]  /*2ef40*/  ISETP.LT.OR P5, PT, R0.reuse, 0x1, !P0 ;  /* 0x000000010000780c */ /* 0x040fe200047a1670 */
[----:B------:R1:W-:Y:S01]  /*2ef50*/  @!P3 STG.E.U8 desc[UR26][R30.64+0x1], R13 ;  /* 0x0000010d1e00b986 */ /* 0x0003e2000c10111a */
[----:B------:R-:W-:Y:S02]  /*2ef60*/  ISETP.LT.OR P2, PT, R0, 0xa, !P1 ;  /* 0x0000000a0000780c */ /* 0x000fe40004f41670 */
[----:B0-----:R-:W-:-:S02]  /*2ef70*/  F2FP.SATFINITE.E4M3.F32.PACK_AB_MERGE_C R9, RZ, R3, RZ ;  /* 0x00000003ff09723e */ /* 0x001fc400048070ff */
[----:B------:R-:W-:Y:S02]  /*2ef80*/  ISETP.LT.OR P3, PT, R0, 0x9, !P1 ;  /* 0x000000090000780c */ /* 0x000fe40004f61670 */
[----:B-1----:R-:W-:Y:S01]  /*2ef90*/  F2FP.SATFINITE.E4M3.F32.PACK_AB_MERGE_C R13, RZ, R2, RZ ;  /* 0x00000002ff0d723e */ /* 0x002fe200048070ff */
[----:B------:R-:W-:Y:S02]  /*2efa0*/  FMUL R3, R41, UR18 ;  /* 0x0000001229037c20 */ /* 0x000fe40008400000 */
[----:B------:R-:W4:Y:S01]  /*2efb0*/  LDL.LU R41, [R1+0x2ac] ;  /* 0x0002ac0001297983 */ /* 0x000f220000300800 */
[----:B------:R-:W-:Y:S02]  /*2efc0*/  F2FP.SATFINITE.E4M3.F32.PACK_AB_MERGE_C R5, RZ, R5, RZ ;  /* 0x00000005ff05723e */ /* 0x000fe400048070ff */
[----:B------:R-:W-:Y:S01]  /*2efd0*/  F2FP.SATFINITE.E4M3.F32.PACK_AB_MERGE_C R11, RZ, R4, RZ ;  /* 0x00000004ff0b723e */ /* 0x000fe200048070ff */
[----:B------:R0:W-:Y:S01]  /*2efe0*/  @!P6 STG.E.U8 desc[UR26][R28.64+0x1], R7 ;  /* 0x000001071c00e986 */ /* 0x0001e2000c10111a */
[----:B------:R-:W-:-:S03]  /*2eff0*/  FMUL R2, R39, UR18 ;  /* 0x0000001227027c20 */ /* 0x000fc60008400000 */
[----:B------:R-:W4:Y:S01]  /*2f000*/  LDL.LU R39, [R1+0x2b0] ;  /* 0x0002b00001277983 */ /* 0x000f220000300800 */
[----:B------:R-:W-:Y:S01]  /*2f010*/  ISETP.LT.OR P6, PT, R0, 0xa, !P0 ;  /* 0x0000000a0000780c */ /* 0x000fe200047c1670 */
[----:B------:R-:W-:Y:S02]  /*2f020*/  FMUL R4, R38, UR18 ;  /* 0x0000001226047c20 */ /* 0x000fe40008400000 */
[----:B------:R-:W4:Y:S01]  /*2f030*/  LDL.LU R38, [R1+0x2b4] ;  /* 0x0002b40001267983 */ /* 0x000f220000300800 */
[----:B0-----:R-:W-:-:S03]  /*2f040*/  F2FP.SATFINITE.E4M3.F32.PACK_AB_MERGE_C R7, RZ, R2, RZ ;  /* 0x00000002ff07723e */ /* 0x001fc600048070ff */
[----:B------:R0:W-:Y:S04]  /*2f050*/  @!P5 STG.E.U8 desc[UR26][R28.64], R5 ;  /* 0x000000051c00d986 */ /* 0x0001e8000c10111a */
[----:B------:R-:W-:Y:S04]  /*2f060*/  @!P2 STG.E.U8 desc[UR26][R30.64+0x9], R11 ;  /* 0x0000090b1e00a986 */ /* 0x000fe8000c10111a */
[----:B------:R1:W-:Y:S01]  /*2f070*/  @!P3 STG.E.U8 desc[UR26][R30.64+0x8], R9 ;  /* 0x000008091e00b986 */ /* 0x0003e2000c10111a */
[----:B0-----:R-:W-:-:S05]  /*2f080*/  F2FP.SATFINITE.E4M3.F32.PACK_AB_MERGE_C R5, RZ, R3, RZ ;  /* 0x00000003ff05723e */ /* 0x001fca00048070ff */
[----:B------:R4:W-:Y:S01]  /*2f090*/  @!P6 STG.E.U8 desc[UR26][R28.64+0x9], R5 ;  /* 0x000009051c00e986 */ /* 0x0009e2000c10111a */
[----:B-1----:R-:W-:Y:S01]  /*2f0a0*/  F2FP.SATFINITE.E4M3.F32.PACK_AB_MERGE_C R9, RZ, R4, RZ ;  /* 0x00000004ff09723e */ /* 0x002fe200048070ff */
[----:B------:R-:W-:Y:S02]  /*2f0b0*/  FMUL R2, R37, UR18 ;  /* 0x0000001225027c20 */ /* 0x000fe40008400000 */
[----:B------:R-:W4:Y:S03]  /*2f0c0*/  LDL.LU R37, [R1+0x2b8] ;  /* 0x0002b80001257983 */ /* 0x000f260000300800 */
[----:B------:R-:W-:Y:S01]  /*2f0d0*/  F2FP.SATFINITE.E4M3.F32.PACK_AB_MERGE_C R11, RZ, R2, RZ ;  /* 0x00000002ff0b723e */ /* 0x000fe200048070ff */
[----:B------:R-:W-:Y:S02]  /*2f0e0*/  FMUL R2, R35, UR18 ;  /* 0x0000001223027c20 */ /* 0x000fe40008400000 */
[----:B------:R-:W4:Y:S01]  /*2f0f0*/  LDL.LU R35, [R1+0x2bc] ;  /* 0x0002bc0001237983 */ /* 0x000f220000300800 */
[----:B--2---:R-:W-:-:S03]  /*2f100*/  FMUL R3, R34, UR18 ;  /* 0x0000001222037c20 */ /* 0x004fc60008400000 */
[----:B------:R-:W2:Y:S01]  /*2f110*/  LDL.LU R34, [R1+0x2c0] ;  /* 0x0002c00001227983 */ /* 0x000ea20000300800 */
[----:B---3--:R-:W-:-:S03]  /*2f120*/  FMUL R4, R33, UR18 ;  /* 0x0000001221047c20 */ /* 0x008fc60008400000 */
[----:B------:R-:W3:Y:S01]  /*2f130*/  LDL.LU R33, [R1+0x2c4] ;  /* 0x0002c40001217983 */ /* 0x000ee20000300800 */
[----:B----4-:R-:W-:-:S03]  /*2f140*/  FMUL R5, R32, UR18 ;  /* 0x0000001220057c20 */ /* 0x010fc60008400000 */
[----:B------:R-:W4:Y:S01]  /*2f150*/  LDL.LU R32, [R1+0x2c8] ;  /* 0x0002c80001207983 */ /* 0x000f220000300800 */
[C---:B------:R-:W-:Y:S02]  /*2f160*/  ISETP.LT.OR P5, PT, R0.reuse, 0x9, !P0 ;  /* 0x000000090000780c */ /* 0x040fe400047a1670 */
[C---:B------:R-:W-:Y:S02]  /*2f170*/  ISETP.LT.OR P3, PT, R0.reuse, 0x11, !P1 ;  /* 0x000000110000780c */ /* 0x040fe40004f61670 */
[C---:B------:R-:W-:Y:S02]  /*2f180*/  ISETP.LT.OR P2, PT, R0.reuse, 0x12, !P1 ;  /* 0x000000120000780c */ /* 0x040fe40004f41670 */
[----:B------:R-:W-:-:S07]  /*2f190*/  ISETP.LT.OR P6, PT, R0, 0x12, !P0 ;  /* 0x000000120000780c */ /* 0x000fce00047c1670 */
[----:B------:R-:W-:Y:S01]  /*2f1a0*/  @!P5 STG.E.U8 desc[UR26][R28.64+0x8], R13 ;  /* 0x0000080d1c00d986 */ /* 0x000fe2000c10111a */
[----:B------:R-:W-:-:S03]  /*2f1b0*/  ISETP.LT.OR P5, PT, R0, 0x11, !P0 ;  /* 0x000000110000780c */ /* 0x000fc600047a1670 */
[----:B------:R0:W-:Y:S01]  /*2f1c0*/  @!P3 STG.E.U8 desc[UR26][R30.64+0x10], R7 ;  /* 0x000010071e00b986 */ /* 0x0001e2000c10111a */
[----:B------:R-:W-:-:S03]  /*2f1d0*/  ISETP.LT.OR P3, PT, R0, 0x19, !P1 ;  /* 0x000000190000780c */ /* 0x000fc60004f61670 */
[----:B------:R1:W-:Y:S01]  /*2f1e0*/  @!P2 STG.E.U8 desc[UR26][R30.64+0x11], R9 ;  /* 0x000011091e00a986 */ /* 0x0003e2000c10111a */
[----:B------:R-:W-:Y:S02]  /*2f1f0*/  ISETP.LT.OR P2, PT, R0, 0x1a, !P1 ;  /* 0x0000001a0000780c */ /* 0x000fe40004f41670 */
[----:B0-----:R-:W-:Y:S02]  /*2f200*/  F2FP.SATFINITE.E4M3.F32.PACK_AB_MERGE_C R7, RZ, R2, RZ ;  /* 0x00000002ff07723e */ /* 0x001fe400048070ff */
[----:B-1----:R-:W-:-:S03]  /*2f210*/  F2FP.SATFINITE.E4M3.F32.PACK_AB_MERGE_C R9, RZ, R3, RZ ;  /* 0x00000003ff09723e */ /* 0x002fc600048070ff */
[----:B------:R0:W-:Y:S01]  /*2f220*/  @!P6 STG.E.U8 desc[UR26][R28.64+0x11], R7 ;  /* 0x000011071c00e986 */ /* 0x0001e2000c10111a */
[----:B------:R-:W-:-:S03]  /*2f230*/  FMUL R2, R41, UR18 ;  /* 0x0000001229027c20 */ /* 0x000fc60008400000 */
[----:B------:R-:W4:Y:S01]  /*2f240*/  LDL.LU R41, [R1+0x2cc] ;  /* 0x0002cc0001297983 */ /* 0x000f220000300800 */
[----:B------:R-:W-:Y:S02]  /*2f250*/  F2FP.SATFINITE.E4M3.F32.PACK_AB_MERGE_C R13, RZ, R4, RZ ;  /* 0x00000004ff0d723e */ /* 0x000fe400048070ff */
[----:B------:R-:W-:Y:S01]  /*2f260*/  ISETP.LT.OR P6, PT, R0, 0x1a, !P0 ;  /* 0x0000001a0000780c */ /* 0x000fe200047c1670 */
[----:B------:R-:W-:Y:S02]  /*2f270*/  FMUL R3, R39, UR18 ;  /* 0x0000001227037c20 */ /* 0x000fe40008400000 */
[----:B------:R-:W4:Y:S01]  /*2f280*/  LDL.LU R39, [R1+0x2d0] ;  /* 0x0002d00001277983 */ /* 0x000f220000300800 */
[----:B0-----:R-:W-:Y:S01]  /*2f290*/  F2FP.SATFINITE.E4M3.F32.PACK_AB_MERGE_C R7, RZ, R2, RZ ;  /* 0x00000002ff07723e */ /* 0x001fe200048070ff */
[----:B------:R-:W-:Y:S02]  /*2f2a0*/  FMUL R4, R38, UR18 ;  /* 0x0000001226047c20 */ /* 0x000fe40008400000 */
[----:B------:R-:W4:Y:S04]  /*2f2b0*/  LDL.LU R38, [R1+0x2d4] ;  /* 0x0002d40001267983 */ /* 0x000f280000300800 */
[----:B------:R-:W-:Y:S04]  /*2f2c0*/  @!P5 STG.E.U8 desc[UR26][R28.64+0x10], R11 ;  /* 0x0000100b1c00d986 */ /* 0x000fe8000c10111a */
[----:B------:R0:W-:Y:S04]  /*2f2d0*/  @!P3 STG.E.U8 desc[UR26][R30.64+0x18], R9 ;  /* 0x000018091e00b986 */ /* 0x0001e8000c10111a */
[----:B------:R1:W-:Y:S01]  /*2f2e0*/  @!P2 STG.E.U8 desc[UR26][R30.64+0x19], R13 ;  /* 0x0000190d1e00a986 */ /* 0x0003e2000c10111a */
[----:B0-----:R-:W-:-:S03]  /*2f2f0*/  F2FP.SATFINITE.E4M3.F32.PACK_AB_MERGE_C R9, RZ, R3, RZ ;  /* 0x00000003ff09723e */ /* 0x001fc600048070ff */
[----:B------:R0:W-:Y:S01]  /*2f300*/  @!P6 STG.E.U8 desc[UR26][R28.64+0x19], R7 ;  /* 0x000019071c00e986 */ /* 0x0001e2000c10111a */
[----:B------:R-:W-:Y:S01]  /*2f310*/  F2FP.SATFINITE.E4M3.F32.PACK_AB_MERGE_C R11, RZ, R4, RZ ;  /* 0x00000004ff0b723e */ /* 0x000fe200048070ff */
[----:B------:R-:W-:Y:S02]  /*2f320*/  FMUL R2, R37, UR18 ;  /* 0x0000001225027c20 */ /* 0x000fe40008400000 */
[----:B------:R-:W4:Y:S03]  /*2f330*/  LDL.LU R37, [R1+0x2d8] ;  /* 0x0002d80001257983 */ /* 0x000f260000300800 */
[----:B-1----:R-:W-:Y:S01]  /*2f340*/  F2FP.SATFINITE.E4M3.F32.PACK_AB_MERGE_C R13, RZ, R2, RZ ;  /* 0x00000002ff0d723e */ /* 0x002fe200048070ff */
[----:B------:R-:W-:Y:S02]  /*2f350*/  FMUL R3, R35, UR18 ;  /* 0x0000001223037c20 */ /* 0x000fe40008400000 */
[----:B------:R-:W4:Y:S01]  /*2f360*/  LDL.LU R35, [R1+0x2dc] ;  /* 0x0002dc0001237983 */ /* 0x000f220000300800 */
[----:B--2---:R-:W-:-:S03]  /*2f370*/  FMUL R2, R34, UR18 ;  /* 0x0000001222027c20 */ /* 0x004fc60008400000 */
[----:B------:R-:W2:Y:S02]  /*2f380*/  LDL.LU R34, [R1+0x2e0] ;  /* 0x0002e00001227983 */ /* 0x000ea40000300800 */
[----:B0-----:R-:W-:Y:S01]  /*2f390*/  F2FP.SATFINITE.E4M3.F32.PACK_AB_MERGE_C R7, RZ, R2, RZ ;  /* 0x00000002ff07723e */ /* 0x001fe200048070ff */
[----:B---3--:R-:W-:Y:S02]  /*2f3a0*/  FMUL R4, R33, UR18 ;  /* 0x0000001221047c20 */ /* 0x008fe40008400000 */
[----:B------:R-:W3:Y:S01]  /*2f3b0*/  LDL.LU R33, [R1+0x2e4] ;  /* 0x0002e40001217983 */ /* 0x000ee20000300800 */
[----:B----4-:R-:W-:-:S03]  /*2f3c0*/  FMUL R2, R32, UR18 ;  /* 0x0000001220027c20 */ /* 0x010fc60008400000 */
[----:B------:R-:W4:Y:S01]  /*2f3d0*/  LDL.LU R32, [R1+0x2e8] ;  /* 0x0002e80001207983 */ /* 0x000f220000300800 */
[C---:B------:R-:W-:Y:S02]  /*2f3e0*/  ISETP.LT.OR P5, PT, R0.reuse, 0x19, !P0 ;  /* 0x000000190000780c */ /* 0x040fe400047a1670 */
[C---:B------:R-:W-:Y:S02]  /*2f3f0*/  ISETP.LT.OR P3, PT, R0.reuse, 0x21, !P1 ;  /* 0x000000210000780c */ /* 0x040fe40004f61670 */
[C---:B------:R-:W-:Y:S02]  /*2f400*/  ISETP.LT.OR P2, PT, R0.reuse, 0x22, !P1 ;  /* 0x000000220000780c */ /* 0x040fe40004f41670 */
[----:B------:R-:W-:Y:S02]  /*2f410*/  F2FP.SATFINITE.E4M3.F32.PACK_AB_MERGE_C R5, RZ, R5, RZ ;  /* 0x00000005ff05723e */ /* 0x000fe400048070ff */
[----:B------:R-:W-:-:S05]  /*2f420*/  ISETP.LT.OR P6, PT, R0, 0x22, !P0 ;  /* 0x000000220000780c */ /* 0x000fca00047c1670 */
[----:B------:R0:W-:Y:S01]  /*2f430*/  @!P5 STG.E.U8 desc[UR26][R28.64+0x18], R5 ;  /* 0x000018051c00d986 */ /* 0x0001e2000c10111a */
[----:B------:R-:W-:-:S03]  /*2f440*/  ISETP.LT.OR P5, PT, R0, 0x21, !P0 ;  /* 0x000000210000780c */ /* 0x000fc600047a1670 */
[----:B------:R-:W-:Y:S01]  /*2f450*/  @!P3 STG.E.U8 desc[UR26][R30.64+0x20], R9 ;  /* 0x000020091e00b986 */ /* 0x000fe2000c10111a */
[----:B------:R-:W-:-:S03]  /*2f460*/  ISETP.LT.OR P3, PT, R0, 0x29, !P1 ;  /* 0x000000290000780c */ /* 0x000fc60004f61670 */
[----:B------:R1:W-:Y:S01]  /*2f470*/  @!P2 STG.E.U8 desc[UR26][R30.64+0x21], R11 ;  /* 0x0000210b1e00a986 */ /* 0x0003e2000c10111a */
[----:B------:R-:W-:Y:S02]  /*2f480*/  ISETP.LT.OR P2, PT, R0, 0x2a, !P1 ;  /* 0x0000002a0000780c */ /* 0x000fe40004f41670 */
[----:B0-----:R-:W-:Y:S02]  /*2f490*/  F2FP.SATFINITE.E4M3.F32.PACK_AB_MERGE_C R5, RZ, R3, RZ ;  /* 0x00000003ff05723e */ /* 0x001fe400048070ff */
[----:B-1----:R-:W-:-:S03]  /*2f4a0*/  F2FP.SATFINITE.E4M3.F32.PACK_AB_MERGE_C R11, RZ, R2, RZ ;  /* 0x00000002ff0b723e */ /* 0x002fc600048070ff */
[----:B------:R-:W-:Y:S01]  /*2f4b0*/  @!P6 STG.E.U8 desc[UR26][R28.64+0x21], R5 ;  /* 0x000021051c00e986 */ /* 0x000fe2000c10111a */
[----:B------:R-:W-:-:S03]  /*2f4c0*/  FMUL R2, R41, UR18 ;  /* 0x0000001229027c20 */ /* 0x000fc60008400000 */
[----:B------:R-:W4:Y:S01]  /*2f4d0*/  LDL.LU R41, [R1+0x2ec] ;  /* 0x0002ec0001297983 */ /* 0x000f220000300800 */
[----:B------:R-:W-:Y:S02]  /*2f4e0*/  F2FP.SATFINITE.E4M3.F32.PACK_AB_MERGE_C R9, RZ, R4, RZ ;  /* 0x00000004ff09723e */ /* 0x000fe400048070ff */
[----:B------:R-:W-:Y:S01]  /*2f4f0*/  ISETP.LT.OR P6, PT, R0, 0x2a, !P0 ;  /* 0x0000002a0000780c */ /* 0x000fe200047c1670 */
[----:B------:R-:W-:Y:S02]  /*2f500*/  FMUL R3, R39, UR18 ;  /* 0x0000001227037c20 */ /* 0x000fe40008400000 */
[----:B------:R-:W4:Y:S01]  /*2f510*/  LDL.LU R39, [R1+0x2f0] ;  /* 0x0002f00001277983 */ /* 0x000f220000300800 */
[----:B------:R-:W-:-:S03]  /*2f520*/  FMUL R4, R38, UR18 ;  /* 0x0000001226047c20 */ /* 0x000fc60008400000 */
[----:B------:R-:W4:Y:S04]  /*2f530*/  LDL.LU R38, [R1+0x2f4] ;  /* 0x0002f40001267983 */ /* 0x000f280000300800 */
[----:B------:R-:W-:Y:S04]  /*2f540*/  @!P5 STG.E.U8 desc[UR26][R28.64+0x20], R13 ;  /* 0x0000200d1c00d986 */ /* 0x000fe8000c10111a */
[----:B------:R0:W-:Y:S04]  /*2f550*/  @!P3 STG.E.U8 desc[UR26][R30.64+0x28], R7 ;  /* 0x000028071e00b986 */ /* 0x0001e8000c10111a */
[----:B------:R1:W-:Y:S01]  /*2f560*/  @!P2 STG.E.U8 desc[UR26][R30.64+0x29], R9 ;  /* 0x000029091e00a986 */ /* 0x0003e2000c10111a */
[----:B0-----:R-:W-:-:S02]  /*2f570*/  F2FP.SATFINITE.E4M3.F32.PACK_AB_MERGE_C R7, RZ, R2, RZ ;  /* 0x00000002ff07723e */ /* 0x001fc400048070ff */
[----:B-1----:R-:W-:-:S03]  /*2f580*/  F2FP.SATFINITE.E4M3.F32.PACK_AB_MERGE_C R9, RZ, R3, RZ ;  /* 0x00000003ff09723e */ /* 0x002fc600048070ff */
[----:B------:R0:W-:Y:S01]  /*2f590*/  @!P6 STG.E.U8 desc[UR26][R28.64+0x29], R7 ;  /* 0x000029071c00e986 */ /* 0x0001e2000c10111a */
[----:B------:R-:W-:Y:S01]  /*2f5a0*/  F2FP.SATFINITE.E4M3.F32.PACK_AB_MERGE_C R13, RZ, R4, RZ ;  /* 0x00000004ff0d723e */ /* 0x000fe200048070ff */
        /* <DEDUP_REMOVED lines=21> */
[----:B------:R-:W-:Y:S02]  /*2f700*/  F2FP.SATFINITE.E4M3.F32.PACK_AB_MERGE_C R5, RZ, R5, RZ ;  /* 0x00000005ff05723e */ /* 0x000fe400048070ff */
[----:B0-----:R-:W-:Y:S02]  /*2f710*/  F2FP.SATFINITE.E4M3.F32.PACK_AB_MERGE_C R13, RZ, R2, RZ ;  /* 0x00000002ff0d723e */ /* 0x001fe400048070ff */
[----:B-1----:R-:W-:Y:S01]  /*2f720*/  F2FP.SATFINITE.E4M3.F32.PACK_AB_MERGE_C R9, RZ, R3, RZ ;  /* 0x00000003ff09723e */ /* 0x002fe200048070ff */
[----:B------:R-:W-:Y:S02]  /*2f730*/  FMUL R3, R41, UR18 ;  /* 0x0000001229037c20 */ /* 0x000fe40008400000 */
[----:B------:R-:W4:Y:S01]  /*2f740*/  LDL.LU R41, [R1+0x30c] ;  /* 0x00030c0001297983 */ /* 0x000f220000300800 */
[----:B------:R-:W-:-:S03]  /*2f750*/  F2FP.SATFINITE.E4M3.F32.PACK_AB_MERGE_C R11, RZ, R4, RZ ;  /* 0x00000004ff0b723e */ /* 0x000fc600048070ff */
        /* <DEDUP_REMOVED lines=196> */
[----:B-1----:R-:W-:Y:S01]  /*303a0*/  F2FP.SATFINITE.E4M3.F32.PACK_AB_MERGE_C R11, RZ, R2, RZ ;  /* 0x00000002ff0b723e */ /* 0x002fe200048070ff */
[----:B------:R-:W-:Y:S02]  /*303b0*/  FMUL R2, R41, UR18 ;  /* 0x0000001229027c20 */ /* 0x000fe40008400000 */
[----:B------:R-:W4:Y:S01]  /*303c0*/  LDL.LU R41, [R1+0x3ac] ;  /* 0x0003ac0001297983 */ /* 0x000f220000300800 */
[----:B------:R-:W-:-:S03]  /*303d0*/  F2FP.SATFINITE.E4M3.F32.PACK_AB_MERGE_C R9, RZ, R4, RZ ;  /* 0x00000004ff09723e */ /* 0x000fc600048070ff */
[----:B------:R-:W-:Y:S01]  /*303e0*/  @!P6 STG.E.U8 desc[UR26][R28.64+0x81], R5 ;  /* 0x000081051c00e986 */ /* 0x000fe2000c10111a */
[----:B------:R-:W-:-:S03]  /*303f0*/  FMUL R3, R39, UR18 ;  /* 0x0000001227037c20 */ /* 0x000fc60008400000 */
[----:B------:R-:W4:Y:S01]  /*30400*/  LDL.LU R39, [R1+0x3b0] ;  /* 0x0003b00001277983 */ /* 0x000f220000300800 */
[----:B------:R-:W-:-:S03]  /*30410*/  FMUL R4, R38, UR18 ;  /* 0x0000001226047c20 */ /* 0x000fc60008400000 */
[----:B------:R-:W4:Y:S04]  /*30420*/  LDL.LU R38, [R1+0x3b4] ;  /* 0x0003b40001267983 */ /* 0x000f280000300800 */
[----:B------:R-:W-:Y:S04]  /*30430*/  @!P5 STG.E.U8 desc[UR26][R28.64+0x80], R13 ;  /* 0x0000800d1c00d986 */ /* 0x000fe8000c10111a */
[----:B------:R0:W-:Y:S04]  /*30440*/  @!P3 STG.E.U8 desc[UR26][R30.64+0x88], R7 ;  /* 0x000088071e00b986 */ /* 0x0001e8000c10111a */
[----:B------:R1:W-:Y:S01]  /*30450*/  @!P2 STG.E.U8 desc[UR26][R30.64+0x89], R9 ;  /* 0x000089091e00a986 */ /* 0x0003e2000c10111a */
[----:B0-----:R-:W-:-:S02]  /*30460*/  F2FP.SATFINITE.E4M3.F32.PACK_AB_MERGE_C R7, RZ, R2, RZ ;  /* 0x00000002ff07723e */ /* 0x001fc400048070ff */
[----:B-1----:R-:W-:Y:S02]  /*30470*/  F2FP.SATFINITE.E4M3.F32.PACK_AB_MERGE_C R9, RZ, R3, RZ ;  /* 0x00000003ff09723e */ /* 0x002fe400048070ff */
[----:B------:R-:W-:Y:S01]  /*30480*/  F2FP.SATFINITE.E4M3.F32.PACK_AB_MERGE_C R13, RZ, R4, RZ ;  /* 0x00000004ff0d723e */ /* 0x000fe200048070ff */
[----:B------:R-:W-:Y:S02]  /*30490*/  FMUL R5, R37, UR18 ;  /* 0x0000001225057c20 */ /* 0x000fe40008400000 */
[----:B------:R-:W4:Y:S01]  /*304a0*/  LDL.LU R37, [R1+0x3b8] ;  /* 0x0003b80001257983 */ /* 0x000f220000300800 */
[----:B------:R-:W-:-:S03]  /*304b0*/  FMUL R2, R35, UR18 ;  /* 0x0000001223027c20 */ /* 0x000fc60008400000 */
[----:B------:R-:W4:Y:S01]  /*304c0*/  LDL.LU R35, [R1+0x3bc] ;  /* 0x0003bc0001237983 */ /* 0x000f220000300800 */
[----:B------:R-:W-:Y:S01]  /*304d0*/  F2FP.SATFINITE.E4M3.F32.PACK_AB_MERGE_C R15, RZ, R5, RZ ;  /* 0x00000005ff0f723e */ /* 0x000fe200048070ff */
        /* <DEDUP_REMOVED lines=10> */
[----:B------:R0:W-:Y:S01]  /*30580*/  @!P6 STG.E.U8 desc[UR26][R28.64+0x89], R7 ;  /* 0x000089071c00e986 */ /* 0x0001e2000c10111a */
[----:B------:R-:W-:-:S03]  /*30590*/  ISETP.LT.OR P6, PT, R0, 0x92, !P0 ;  /* 0x000000920000780c */ /* 0x000fc600047c1670 */
[----:B------:R-:W-:Y:S01]  /*305a0*/  @!P5 STG.E.U8 desc[UR26][R28.64+0x88], R11 ;  /* 0x0000880b1c00d986 */ /* 0x000fe2000c10111a */
[----:B------:R-:W-:-:S03]  /*305b0*/  ISETP.LT.OR P5, PT, R0, 0x91, !P0 ;  /* 0x000000910000780c */ /* 0x000fc600047a1670 */
[----:B------:R1:W-:Y:S01]  /*305c0*/  @!P3 STG.E.U8 desc[UR26][R30.64+0x90], R9 ;  /* 0x000090091e00b986 */ /* 0x0003e2000c10111a */
[C---:B------:R-:W-:Y:S02]  /*305d0*/  ISETP.LT.OR P3, PT, R0.reuse, 0x99, !P1 ;  /* 0x000000990000780c */ /* 0x040fe40004f61670 */
[----:B0-----:R-:W-:Y:S01]  /*305e0*/  F2FP.SATFINITE.E4M3.F32.PACK_AB_MERGE_C R7, RZ, R2, RZ ;  /* 0x00000002ff07723e */ /* 0x001fe200048070ff */
[----:B------:R-:W-:Y:S01]  /*305f0*/  @!P2 STG.E.U8 desc[UR26][R30.64+0x91], R13 ;  /* 0x0000910d1e00a986 */ /* 0x000fe2000c10111a */
[----:B------:R-:W-:Y:S02]  /*30600*/  ISETP.LT.OR P2, PT, R0, 0x9a, !P1 ;  /* 0x0000009a0000780c */ /* 0x000fe40004f41670 */
[----:B-1----:R-:W-:Y:S01]  /*30610*/  F2FP.SATFINITE.E4M3.F32.PACK_AB_MERGE_C R9, RZ, R3, RZ ;  /* 0x00000003ff09723e */ /* 0x002fe200048070ff */
        /* <DEDUP_REMOVED lines=88> */
[----:B------:R-:W-:Y:S02]  /*30ba0*/  FMUL R4, R38, UR18 ;  /* 0x0000001226047c20 */ /* 0x000fe40008400000 */
[----:B0-----:R-:W-:Y:S01]  /*30bb0*/  F2FP.SATFINITE.E4M3.F32.PACK_AB_MERGE_C R7, RZ, R2, RZ ;  /* 0x00000002ff07723e */ /* 0x001fe200048070ff */
[----:B------:R-:W4:Y:S04]  /*30bc0*/  LDL.LU R38, [R1+0x414] ;  /* 0x0004140001267983 */ /* 0x000f280000300800 */
        /* <DEDUP_REMOVED lines=30> */
[----:B------:R-:W-:Y:S01]  /*30db0*/  ISETP.LT.OR P6, PT, R0, 0xca, !P0 ;  /* 0x000000ca0000780c */ /* 0x000fe200047c1670 */
[----:B------:R-:W-:Y:S02]  /*30dc0*/  FMUL R2, R41, UR18 ;  /* 0x0000001229027c20 */ /* 0x000fe40008400000 */
[----:B------:R-:W4:Y:S01]  /*30dd0*/  LDL.LU R41, [R1+0x42c] ;  /* 0x00042c0001297983 */ /* 0x000f220000300800 */
[----:B------:R-:W-:Y:S02]  /*30de0*/  F2FP.SATFINITE.E4M3.F32.PACK_AB_MERGE_C R13, RZ, R4, RZ ;  /* 0x00000004ff0d723e */ /* 0x000fe400048070ff */
[----:B0-----:R-:W-:Y:S01]  /*30df0*/  F2FP.SATFINITE.E4M3.F32.PACK_AB_MERGE_C R7, RZ, R2, RZ ;  /* 0x00000002ff07723e */ /* 0x001fe200048070ff */
[----:B------:R-:W-:Y:S02]  /*30e00*/  FMUL R3, R39, UR18 ;  /* 0x0000001227037c20 */ /* 0x000fe40008400000 */
[----:B------:R-:W4:Y:S01]  /*30e10*/  LDL.LU R39, [R1+0x430] ;  /* 0x0004300001277983 */ /* 0x000f220000300800 */
[----:B------:R-:W-:-:S03]  /*30e20*/  FMUL R4, R38, UR18 ;  /* 0x0000001226047c20 */ /* 0x000fc60008400000 */
[----:B------:R-:W-:Y:S04]  /*30e30*/  @!P5 STG.E.U8 desc[UR26][R28.64+0xc0], R11 ;  /* 0x0000c00b1c00d986 */ /* 0x000fe8000c10111a */
[----:B------:R0:W-:Y:S04]  /*30e40*/  @!P3 STG.E.U8 desc[UR26][R30.64+0xc8], R9 ;  /* 0x0000c8091e00b986 */ /* 0x0001e8000c10111a */
[----:B------:R1:W-:Y:S04]  /*30e50*/  @!P2 STG.E.U8 desc[UR26][R30.64+0xc9], R13 ;  /* 0x0000c90d1e00a986 */ /* 0x0003e8000c10111a */
[----:B------:R-:W4:Y:S01]  /*30e60*/  LDL.LU R38, [R1+0x434] ;  /* 0x0004340001267983 */ /* 0x000f220000300800 */
        /* <DEDUP_REMOVED lines=16> */
[C---:B------:R-:W-:Y:S01]  /*30f70*/  ISETP.LT.OR P3, PT, R0.reuse, 0xd1, !P1 ;  /* 0x000000d10000780c */ /* 0x040fe20004f61670 */
[----:B------:R-:W4:Y:S01]  /*30f80*/  LDL.LU R42, [R1+0x44c] ;  /* 0x00044c00012a7983 */ /* 0x000f220000300800 */
[C---:B------:R-:W-:Y:S02]  /*30f90*/  ISETP.LT.OR P2, PT, R0.reuse, 0xd2, !P1 ;  /* 0x000000d20000780c */ /* 0x040fe40004f41670 */
[----:B------:R-:W-:Y:S02]  /*30fa0*/  ISETP.LT.OR P6, PT, R0, 0xd2, !P0 ;  /* 0x000000d20000780c */ /* 0x000fe400047c1670 */
[----:B------:R-:W-:-:S05]  /*30fb0*/  F2FP.SATFINITE.E4M3.F32.PACK_AB_MERGE_C R5, RZ, R5, RZ ;  /* 0x00000005ff05723e */ /* 0x000fca00048070ff */
[----:B------:R0:W-:Y:S01]  /*30fc0*/  @!P5 STG.E.U8 desc[UR26][R28.64+0xc8], R5 ;  /* 0x0000c8051c00d986 */ /* 0x0001e2000c10111a */
[----:B------:R-:W-:-:S03]  /*30fd0*/  ISETP.LT.OR P5, PT, R0, 0xd1, !P0 ;  /* 0x000000d10000780c */ /* 0x000fc600047a1670 */
[----:B------:R-:W-:Y:S01]  /*30fe0*/  @!P3 STG.E.U8 desc[UR26][R30.64+0xd0], R9 ;  /* 0x0000d0091e00b986 */ /* 0x000fe2000c10111a */
[----:B------:R-:W-:-:S03]  /*30ff0*/  ISETP.LT.OR P3, PT, R0, 0xd9, !P1 ;  /* 0x000000d90000780c */ /* 0x000fc60004f61670 */
[----:B------:R1:W-:Y:S01]  /*31000*/  @!P2 STG.E.U8 desc[UR26][R30.64+0xd1], R11 ;  /* 0x0000d10b1e00a986 */ /* 0x0003e2000c10111a */
[----:B0-----:R-:W-:Y:S02]  /*31010*/  F2FP.SATFINITE.E4M3.F32.PACK_AB_MERGE_C R5, RZ, R3, RZ ;  /* 0x00000003ff05723e */ /* 0x001fe400048070ff */
[----:B------:R-:W-:-:S03]  /*31020*/  ISETP.LT.OR P2, PT, R0, 0xda, !P1 ;  /* 0x000000da0000780c */ /* 0x000fc60004f41670 */
[----:B------:R-:W-:Y:S01]  /*31030*/  @!P6 STG.E.U8 desc[UR26][R28.64+0xd1], R5 ;  /* 0x0000d1051c00e986 */ /* 0x000fe2000c10111a */
[----:B-1----:R-:W-:Y:S02]  /*31040*/  F2FP.SATFINITE.E4M3.F32.PACK_AB_MERGE_C R11, RZ, R2, RZ ;  /* 0x00000002ff0b723e */ /* 0x002fe400048070ff */
[----:B------:R-:W-:Y:S01]  /*31050*/  ISETP.LT.OR P6, PT, R0, 0xda, !P0 ;  /* 0x000000da0000780c */ /* 0x000fe200047c1670 */
[----:B------:R-:W-:Y:S02]  /*31060*/  FMUL R2, R41, UR18 ;  /* 0x0000001229027c20 */ /* 0x000fe40008400000 */
[----:B------:R-:W4:Y:S01]  /*31070*/  LDL.LU R41, [R1+0x450] ;  /* 0x0004500001297983 */ /* 0x000f220000300800 */
[----:B------:R-:W-:Y:S01]  /*31080*/  F2FP.SATFINITE.E4M3.F32.PACK_AB_MERGE_C R9, RZ, R4, RZ ;  /* 0x00000004ff09723e */ /* 0x000fe200048070ff */
[----:B------:R-:W-:Y:S02]  /*31090*/  FMUL R3, R39, UR18 ;  /* 0x0000001227037c20 */ /* 0x000fe40008400000 */
[----:B------:R-:W4:Y:S04]  /*310a0*/  LDL.LU R39, [R1+0x454] ;  /* 0x0004540001277983 */ /* 0x000f280000300800 */
[----:B------:R-:W-:Y:S04]  /*310b0*/  @!P5 STG.E.U8 desc[UR26][R28.64+0xd0], R13 ;  /* 0x0000d00d1c00d986 */ /* 0x000fe8000c10111a */
[----:B------:R0:W-:Y:S01]  /*310c0*/  @!P3 STG.E.U8 desc[UR26][R30.64+0xd8], R7 ;  /* 0x0000d8071e00b986 */ /* 0x0001e2000c10111a */
[----:B------:R-:W-:-:S03]  /*310d0*/  FMUL R4, R38, UR18 ;  /* 0x0000001226047c20 */ /* 0x000fc60008400000 */
[----:B------:R-:W4:Y:S01]  /*310e0*/  LDL.LU R38, [R1+0x458] ;  /* 0x0004580001267983 */ /* 0x000f220000300800 */
[----:B0-----:R-:W-:-:S03]  /*310f0*/  F2FP.SATFINITE.E4M3.F32.PACK_AB_MERGE_C R7, RZ, R2, RZ ;  /* 0x00000002ff07723e */ /* 0x001fc600048070ff */
[----:B------:R0:W-:Y:S01]  /*31100*/  @!P2 STG.E.U8 desc[UR26][R30.64+0xd9], R9 ;  /* 0x0000d9091e00a986 */ /* 0x0001e2000c10111a */
[----:B------:R-:W-:-:S03]  /*31110*/  F2FP.SATFINITE.E4M3.F32.PACK_AB_MERGE_C R13, RZ, R4, RZ ;  /* 0x00000004ff0d723e */ /* 0x000fc600048070ff */
[----:B------:R1:W-:Y:S01]  /*31120*/  @!P6 STG.E.U8 desc[UR26][R28.64+0xd9], R7 ;  /* 0x0000d9071c00e986 */ /* 0x0003e2000c10111a */
[----:B0-----:R-:W-:Y:S01]  /*31130*/  F2FP.SATFINITE.E4M3.F32.PACK_AB_MERGE_C R9, RZ, R3, RZ ;  /* 0x00000003ff09723e */ /* 0x001fe200048070ff */
[----:B------:R-:W-:Y:S02]  /*31140*/  FMUL R5, R37, UR18 ;  /* 0x0000001225057c20 */ /* 0x000fe40008400000 */
[----:B------:R-:W4:Y:S01]  /*31150*/  LDL.LU R37, [R1+0x45c] ;  /* 0x00045c0001257983 */ /* 0x000f220000300800 */
[----:B------:R-:W-:-:S03]  /*31160*/  FMUL R2, R35, UR18 ;  /* 0x0000001223027c20 */ /* 0x000fc60008400000 */
[----:B------:R-:W4:Y:S02]  /*31170*/  LDL.LU R35, [R1+0x460] ;  /* 0x0004600001237983 */ /* 0x000f240000300800 */
[----:B-1----:R-:W-:Y:S01]  /*31180*/  F2FP.SATFINITE.E4M3.F32.PACK_AB_MERGE_C R7, RZ, R2, RZ ;  /* 0x00000002ff07723e */ /* 0x002fe200048070ff */
        /* <DEDUP_REMOVED lines=16> */
[----:B------:R-:W-:Y:S02]  /*31290*/  F2FP.SATFINITE.E4M3.F32.PACK_AB_MERGE_C R5, RZ, R5, RZ ;  /* 0x00000005ff05723e */ /* 0x000fe400048070ff */
[----:B0-----:R-:W-:Y:S01]  /*312a0*/  F2FP.SATFINITE.E4M3.F32.PACK_AB_MERGE_C R11, RZ, R4, RZ ;  /* 0x00000004ff0b723e */ /* 0x001fe200048070ff */
[----:B------:R-:W-:Y:S01]  /*312b0*/  @!P6 STG.E.U8 desc[UR26][R28.64+0xe1], R7 ;  /* 0x0000e1071c00e986 */ /* 0x000fe2000c10111a */
[C---:B------:R-:W-:Y:S02]  /*312c0*/  ISETP.LT.OR P6, PT, R0.reuse, 0xea, !P0 ;  /* 0x000000ea0000780c */ /* 0x040fe400047c1670 */
[----:B-1----:R-:W-:Y:S01]  /*312d0*/  F2FP.SATFINITE.E4M3.F32.PACK_AB_MERGE_C R9, RZ, R3, RZ ;  /* 0x00000003ff09723e */ /* 0x002fe200048070ff */
[----:B------:R0:W-:Y:S01]  /*312e0*/  @!P5 STG.E.U8 desc[UR26][R28.64+0xe0], R5 ;  /* 0x0000e0051c00d986 */ /* 0x0001e2000c10111a */
[----:B------:R-:W-:-:S03]  /*312f0*/  ISETP.LT.OR P5, PT, R0, 0xe9, !P0 ;  /* 0x000000e90000780c */ /* 0x000fc600047a1670 */
[----:B------:R-:W-:Y:S01]  /*31300*/  @!P2 STG.E.U8 desc[UR26][R30.64+0xe9], R11 ;  /* 0x0000e90b1e00a986 */ /* 0x000fe2000c10111a */
[----:B------:R-:W-:Y:S01]  /*31310*/  ISETP.LT.OR P2, PT, R0, 0xf2, !P1 ;  /* 0x000000f20000780c */ /* 0x000fe20004f41670 */
[----:B------:R-:W-:Y:S02]  /*31320*/  FMUL R3, R42, UR18 ;  /* 0x000000122a037c20 */ /* 0x000fe40008400000 */
[----:B------:R1:W-:Y:S01]  /*31330*/  @!P3 STG.E.U8 desc[UR26][R30.64+0xe8], R9 ;  /* 0x0000e8091e00b986 */ /* 0x0003e2000c10111a */
[----:B------:R-:W-:Y:S02]  /*31340*/  ISETP.LT.OR P3, PT, R0, 0xf1, !P1 ;  /* 0x000000f10000780c */ /* 0x000fe40004f61670 */
[----:B------:R-:W-:Y:S01]  /*31350*/  F2FP.SATFINITE.E4M3.F32.PACK_AB_MERGE_C R13, RZ, R2, RZ ;  /* 0x00000002ff0d723e */ /* 0x000fe200048070ff */
[----:B------:R-:W-:Y:S01]  /*31360*/  FMUL R2, R41, UR18 ;  /* 0x0000001229027c20 */ /* 0x000fe20008400000 */
[----:B------:R-:W-:Y:S01]  /*31370*/  FMUL R4, R39, UR18 ;  /* 0x0000001227047c20 */ /* 0x000fe20008400000 */
[----:B------:R-:W-:-:S03]  /*31380*/  F2FP.SATFINITE.E4M3.F32.PACK_AB_MERGE_C R3, RZ, R3, RZ ;  /* 0x00000003ff03723e */ /* 0x000fc600048070ff */
[----:B0-----:R-:W-:Y:S02]  /*31390*/  F2FP.SATFINITE.E4M3.F32.PACK_AB_MERGE_C R5, RZ, R2, RZ ;  /* 0x00000002ff05723e */ /* 0x001fe400048070ff */
[----:B------:R-:W-:Y:S01]  /*313a0*/  F2FP.SATFINITE.E4M3.F32.PACK_AB_MERGE_C R7, RZ, R4, RZ ;  /* 0x00000004ff07723e */ /* 0x000fe200048070ff */
[----:B------:R-:W-:Y:S01]  /*313b0*/  @!P5 STG.E.U8 desc[UR26][R28.64+0xe8], R13 ;  /* 0x0000e80d1c00d986 */ /* 0x000fe2000c10111a */
[----:B------:R-:W-:-:S03]  /*313c0*/  ISETP.LT.OR P5, PT, R0, 0xf1, !P0 ;  /* 0x000000f10000780c */ /* 0x000fc600047a1670 */
[----:B------:R-:W-:Y:S01]  /*313d0*/  @!P6 STG.E.U8 desc[UR26][R28.64+0xe9], R3 ;  /* 0x0000e9031c00e986 */ /* 0x000fe2000c10111a */
[----:B------:R-:W-:-:S03]  /*313e0*/  ISETP.LT.OR P6, PT, R0, 0xf2, !P0 ;  /* 0x000000f20000780c */ /* 0x000fc600047c1670 */
[----:B------:R0:W-:Y:S01]  /*313f0*/  @!P2 STG.E.U8 desc[UR26][R30.64+0xf1], R7 ;  /* 0x0000f1071e00a986 */ /* 0x0001e2000c10111a */
[----:B------:R-:W-:Y:S01]  /*31400*/  FMUL R2, R38, UR18 ;  /* 0x0000001226027c20 */ /* 0x000fe20008400000 */
[C---:B------:R-:W-:Y:S02]  /*31410*/  ISETP.LT.OR P2, PT, R0.reuse, 0xf9, !P1 ;  /* 0x000000f90000780c */ /* 0x040fe40004f41670 */
[----:B------:R4:W-:Y:S01]  /*31420*/  @!P3 STG.E.U8 desc[UR26][R30.64+0xf0], R5 ;  /* 0x0000f0051e00b986 */ /* 0x0009e2000c10111a */
[C---:B------:R-:W-:Y:S02]  /*31430*/  ISETP.LT.OR P1, PT, R0.reuse, 0xfa, !P1 ;  /* 0x000000fa0000780c */ /* 0x040fe40004f21670 */
[C---:B------:R-:W-:Y:S02]  /*31440*/  ISETP.LT.OR P3, PT, R0.reuse, 0xf9, !P0 ;  /* 0x000000f90000780c */ /* 0x040fe40004761670 */
[----:B------:R-:W-:Y:S02]  /*31450*/  ISETP.LT.OR P0, PT, R0, 0xfa, !P0 ;  /* 0x000000fa0000780c */ /* 0x000fe40004701670 */
[----:B-1----:R-:W-:-:S05]  /*31460*/  F2FP.SATFINITE.E4M3.F32.PACK_AB_MERGE_C R9, RZ, R2, RZ ;  /* 0x00000002ff09723e */ /* 0x002fca00048070ff */
[----:B------:R1:W-:Y:S01]  /*31470*/  @!P5 STG.E.U8 desc[UR26][R28.64+0xf0], R9 ;  /* 0x0000f0091c00d986 */ /* 0x0003e2000c10111a */
[----:B------:R-:W-:Y:S01]  /*31480*/  FMUL R0, R37, UR18 ;  /* 0x0000001225007c20 */ /* 0x000fe20008400000 */
[----:B------:R-:W-:-:S04]  /*31490*/  FMUL R2, R35, UR18 ;  /* 0x0000001223027c20 */ /* 0x000fc80008400000 */
[----:B0-----:R-:W-:Y:S02]  /*314a0*/  F2FP.SATFINITE.E4M3.F32.PACK_AB_MERGE_C R7, RZ, R0, RZ ;  /* 0x00000000ff07723e */ /* 0x001fe400048070ff */
[----:B------:R-:W-:Y:S01]  /*314b0*/  F2FP.SATFINITE.E4M3.F32.PACK_AB_MERGE_C R11, RZ, R2, RZ ;  /* 0x00000002ff0b723e */ /* 0x000fe200048070ff */
[----:B--2---:R-:W-:Y:S02]  /*314c0*/  FMUL R3, R34, UR18 ;  /* 0x0000001222037c20 */ /* 0x004fe40008400000 */
[----:B------:R1:W-:Y:S03]  /*314d0*/  @!P6 STG.E.U8 desc[UR26][R28.64+0xf1], R7 ;  /* 0x0000f1071c00e986 */ /* 0x0003e6000c10111a */
[----:B------:R-:W-:Y:S01]  /*314e0*/  F2FP.SATFINITE.E4M3.F32.PACK_AB_MERGE_C R3, RZ, R3, RZ ;  /* 0x00000003ff03723e */ /* 0x000fe200048070ff */
[----:B------:R1:W-:Y:S04]  /*314f0*/  @!P2 STG.E.U8 desc[UR26][R30.64+0xf8], R11 ;  /* 0x0000f80b1e00a986 */ /* 0x0003e8000c10111a */
[----:B------:R1:W-:Y:S01]  /*31500*/  @!P1 STG.E.U8 desc[UR26][R30.64+0xf9], R3 ;  /* 0x0000f9031e009986 */ /* 0x0003e2000c10111a */
[----:B---3--:R-:W-:-:S05]  /*31510*/  FMUL R4, R33, UR18 ;  /* 0x0000001221047c20 */ /* 0x008fca0008400000 */
[----:B------:R-:W-:Y:S01]  /*31520*/  F2FP.SATFINITE.E4M3.F32.PACK_AB_MERGE_C R13, RZ, R4, RZ ;  /* 0x00000004ff0d723e */ /* 0x000fe200048070ff */
[----:B----4-:R-:W-:-:S05]  /*31530*/  FMUL R5, R32, UR18 ;  /* 0x0000001220057c20 */ /* 0x010fca0008400000 */
[----:B------:R-:W-:Y:S01]  /*31540*/  F2FP.SATFINITE.E4M3.F32.PACK_AB_MERGE_C R5, RZ, R5, RZ ;  /* 0x00000005ff05723e */ /* 0x000fe200048070ff */
[----:B------:R1:W-:Y:S04]  /*31550*/  @!P3 STG.E.U8 desc[UR26][R28.64+0xf8], R13 ;  /* 0x0000f80d1c00b986 */ /* 0x0003e8000c10111a */
[----:B------:R1:W-:Y:S02]  /*31560*/  @!P0 STG.E.U8 desc[UR26][R28.64+0xf9], R5 ;  /* 0x0000f9051c008986 */ /* 0x0003e4000c10111a */
.L_x_549:
[----:B------:R-:W-:Y:S05]  /*31570*/  BSYNC B0 ;  /* 0x0000000000007941 */ /* 0x000fea0003800000 */
.L_x_35:
[----:B01----:R-:W2:Y:S04]  /*31580*/  LDL.LU R3, [R1+0x478] ;  /* 0x0004780001037983 */ /* 0x003ea80000300800 */
[----:B-----5:R-:W2:Y:S01]  /*31590*/  LDL.LU R2, [R1+0x47c] ;  /* 0x00047c0001027983 */ /* 0x020ea20000300800 */
[----:B------:R-:W-:Y:S01]  /*315a0*/  ULDC UR10, c[0x0][0xc] ;  /* 0x00000300000a7ab9 */ /* 0x000fe20000000800 */
[----:B------:R-:W-:Y:S01]  /*315b0*/  ULDC UR11, c[0x0][0x10] ;  /* 0x00000400000b7ab9 */ /* 0x000fe20000000800 */
[----:B--234-:R-:W0:Y:S01]  /*315c0*/  LDC R5, c[0x0][0x14] ;  /* 0x00000500ff057b82 */ /* 0x01ce220000000800 */
[----:B------:R-:W-:Y:S01]  /*315d0*/  UIMAD.WIDE.U32 UR10, UR10, UR11, URZ ;  /* 0x0000000b0a0a72a5 */ /* 0x000fe2000f8e003f */
[----:B------:R-:W-:Y:S01]  /*315e0*/  PRMT R0, RZ, 0x7610, R0 ;  /* 0x00007610ff007816 */ /* 0x000fe20000000000 */
[----:B------:R-:W-:-:S04]  /*315f0*/  UMOV UR19, 0xffffffff ;  /* 0xffffffff00137882 */ /* 0x000fc80000000000 */
[----:B0-----:R-:W-:-:S04]  /*31600*/  IMAD.WIDE.U32 R2, R5, UR10, R2 ;  /* 0x0000000a05027c25 */ /* 0x001fc8000f8e0002 */
[----:B------:R-:W-:Y:S01]  /*31610*/  IMAD R5, R5, UR11, RZ ;  /* 0x0000000b05057c24 */ /* 0x000fe2000f8e02ff */
[----:B------:R-:W-:Y:S01]  /*31620*/  ULDC.64 UR10, c[0x0][0x650] ;  /* 0x00019400000a7ab9 */ /* 0x000fe20000000a00 */
[----:B------:R-:W-:Y:S01]  /*31630*/  IMAD.MOV.U32 R11, RZ, RZ, R2 ;  /* 0x000000ffff0b7224 */ /* 0x000fe200078e0002 */
[----:B------:R-:W-:Y:S01]  /*31640*/  ISETP.GE.U32.AND P0, PT, R2, UR10, PT ;  /* 0x0000000a02007c0c */ /* 0x000fe2000bf06070 */
[----:B------:R-:W-:Y:S02]  /*31650*/  IMAD.IADD R13, R3, 0x1, R5 ;  /* 0x00000001030d7824 */ /* 0x000fe400078e0205 */
[----:B------:R-:W-:-:S03]  /*31660*/  IMAD.MOV.U32 R2, RZ, RZ, -0x1 ;  /* 0xffffffffff027424 */ /* 0x000fc600078e00ff */
[----:B------:R0:W-:Y:S01]  /*31670*/  STL [R1+0x478], R13 ;  /* 0x0004780d01007387 */ /* 0x0001e20000100800 */
[----:B------:R-:W-:-:S03]  /*31680*/  ISETP.GE.U32.AND.EX P0, PT, R13, UR11, PT, P0 ;  /* 0x0000000b0d007c0c */ /* 0x000fc6000bf06100 */
[----:B------:R0:W-:Y:S04]  /*31690*/  STL [R1+0x47c], R11 ;  /* 0x00047c0b01007387 */ /* 0x0001e80000100800 */
[----:B------:R0:W-:Y:S06]  /*316a0*/  STL [R1+0x480], R2 ;  /* 0x0004800201007387 */ /* 0x0001ec0000100800 */
[----:B------:R-:W-:Y:S05]  /*316b0*/  @P0 BRA `(.L_x_550) ;  /* 0x0000000400740947 */ /* 0x000fea0003800000 */
[----:B------:R-:W1:Y:S01]  /*316c0*/  S2R R8, SR_CTAID.X ;  /* 0x0000000000087919 */ /* 0x000e620000002500 */
[----:B------:R-:W-:Y:S01]  /*316d0*/  ULDC.64 UR20, c[0x0][0x628] ;  /* 0x00018a0000147ab9 */ /* 0x000fe20000000a00 */
[----:B------:R-:W2:Y:S01]  /*316e0*/  LDC R9, c[0x0][0x144] ;  /* 0x00005100ff097b82 */ /* 0x000ea20000000800 */
[----:B------:R-:W-:Y:S01]  /*316f0*/  ULDC UR6, c[0x0][0x150] ;  /* 0x0000540000067ab9 */ /* 0x000fe20000000800 */
[----:B------:R-:W3:Y:S01]  /*31700*/  S2R R12, SR_CTAID.Y ;  /* 0x00000000000c7919 */ /* 0x000ee20000002600 */
[----:B------:R-:W-:Y:S01]  /*31710*/  ISETP.NE.U32.AND P0, PT, RZ, UR20, PT ;  /* 0x00000014ff007c0c */ /* 0x000fe2000bf05070 */
[----:B------:R-:W-:Y:S01]  /*31720*/  ULDC UR22, c[0x0][0x630] ;  /* 0x00018c0000167ab9 */ /* 0x000fe20000000800 */
[----:B------:R-:W-:Y:S02]  /*31730*/  R2UR UR14, R11 ;  /* 0x000000000b0e72ca */ /* 0x000fe400000e0000 */
[----:B------:R-:W-:Y:S01]  /*31740*/  ISETP.NE.AND.EX P0, PT, RZ, UR21, PT, P0 ;  /* 0x00000015ff007c0c */ /* 0x000fe2000bf05300 */
[----:B------:R-:W4:Y:S01]  /*31750*/  LDC.64 R6, c[0x0][0x620] ;  /* 0x00018800ff067b82 */ /* 0x000f220000000a00 */
[----:B------:R-:W-:-:S02]  /*31760*/  R2UR UR15, R13 ;  /* 0x000000000d0f72ca */ /* 0x000fc400000e0000 */
[----:B-1----:R-:W-:-:S05]  /*31770*/  I2FP.F32.U32 R0, R8 ;  /* 0x0000000800007245 */ /* 0x002fca0000201000 */
[----:B------:R-:W-:-:S06]  /*31780*/  FMUL R0, R0, UR6 ;  /* 0x0000000600007c20 */ /* 0x000fcc0008400000 */
[----:B------:R-:W1:Y:S01]  /*31790*/  F2I.U32.TRUNC.NTZ R0, R0 ;  /* 0x0000000000007305 */ /* 0x000e62000020f000 */
[----:B---3--:R-:W-:Y:S05]  /*317a0*/  @!P0 BRA `(.L_x_551) ;  /* 0x0000000000308947 */ /* 0x008fea0003800000 */
        /* <DEDUP_REMOVED lines=12> */
.L_x_551:
[----:B------:R-:W-:Y:S01]  /*31870*/  USHF.R.U64 UR19, UR14, UR22, UR15 ;  /* 0x000000160e137299 */ /* 0x000fe2000800120f */
[----:B------:R-:W3:Y:S01]  /*31880*/  LDC.64 R20, c[0x0][0x640] ;  /* 0x00019000ff147b82 */ /* 0x000ee20000000a00 */
[----:B------:R-:W-:Y:S01]  /*31890*/  USHF.R.U32.HI UR6, URZ, UR22, UR15 ;  /* 0x000000163f067299 */ /* 0x000fe2000801160f */
[----:B-1----:R-:W-:Y:S02]  /*318a0*/  IMAD.MOV R10, RZ, RZ, -R0 ;  /* 0x000000ffff0a7224 */ /* 0x002fe400078e0a00 */
[----:B0-----:R-:W-:Y:S01]  /*318b0*/  IMAD.MOV.U32 R2, RZ, RZ, R11 ;  /* 0x000000ffff027224 */ /* 0x001fe200078e000b */
[----:B------:R-:W-:Y:S01]  /*318c0*/  IADD3 R5, P0, RZ, -UR19, RZ ;  /* 0x80000013ff057c10 */ /* 0x000fe2000ff1e0ff */
[----:B--2---:R-:W-:Y:S02]  /*318d0*/  IMAD R17, R9, R10, R8 ;  /* 0x0000000a09117224 */ /* 0x004fe400078e0208 */
[----:B------:R-:W0:Y:S01]  /*318e0*/  LDC R4, c[0x0][0x618] ;  /* 0x00018600ff047b82 */ /* 0x000e220000000800 */
[----:B------:R-:W-:Y:S01]  /*318f0*/  IADD3.X R3, RZ, ~UR6, RZ, P0, !PT ;  /* 0x80000006ff037c10 */ /* 0x000fe200087fe4ff */
[----:B------:R-:W-:-:S04]  /*31900*/  ULDC UR6, c[0x0][0x154] ;  /* 0x0000550000067ab9 */ /* 0x000fc80000000800 */
[-C--:B----4-:R-:W-:Y:S02]  /*31910*/  IMAD R0, R3, R6.reuse, RZ ;  /* 0x0000000603007224 */ /* 0x090fe400078e02ff */
[----:B------:R-:W1:Y:S01]  /*31920*/  LDC R14, c[0x0][0x608] ;  /* 0x00018200ff0e7b82 */ /* 0x000e620000000800 */
[----:B------:R-:W-:Y:S02]  /*31930*/  IMAD.MOV.U32 R3, RZ, RZ, R13 ;  /* 0x000000ffff037224 */ /* 0x000fe400078e000d */
[----:B------:R-:W-:-:S05]  /*31940*/  IMAD.WIDE.U32 R2, R5, R6, R2 ;  /* 0x0000000605027225 */ /* 0x000fca00078e0002 */
[----:B------:R-:W2:Y:S01]  /*31950*/  LDC R18, c[0x0][0x658] ;  /* 0x00019600ff127b82 */ /* 0x000ea20000000800 */
[----:B------:R-:W-:Y:S01]  /*31960*/  IMAD R5, R5, R7, R0 ;  /* 0x0000000705057224 */ /* 0x000fe200078e0200 */
[----:B------:R-:W-:Y:S01]  /*31970*/  I2FP.F32.U32 R0, R12 ;  /* 0x0000000c00007245 */ /* 0x000fe20000201000 */
[----:B------:R-:W-:Y:S01]  /*31980*/  IMAD.MOV.U32 R7, RZ, RZ, 0x1 ;  /* 0x00000001ff077424 */ /* 0x000fe200078e00ff */
[----:B---3--:R-:W-:Y:S02]  /*31990*/  ISETP.NE.U32.AND P0, PT, R20, RZ, PT ;  /* 0x000000ff1400720c */ /* 0x008fe40003f05070 */
[----:B------:R-:W-:Y:S01]  /*319a0*/  IADD3 R3, R3, R5, RZ ;  /* 0x0000000503037210 */ /* 0x000fe20007ffe0ff */
[----:B------:R-:W-:Y:S01]  /*319b0*/  FMUL R0, R0, UR6 ;  /* 0x0000000600007c20 */ /* 0x000fe20008400000 */
[----:B------:R-:W3:Y:S01]  /*319c0*/  LDC R15, c[0x0][0x148] ;  /* 0x00005200ff0f7b82 */ /* 0x000ee20000000800 */
[----:B------:R-:W-:Y:S01]  /*319d0*/  ISETP.NE.AND.EX P0, PT, R21, RZ, PT, P0 ;  /* 0x000000ff1500720c */ /* 0x000fe20003f05300 */
[----:B------:R-:W-:Y:S01]  /*319e0*/  IMAD.MOV.U32 R5, RZ, RZ, -0x1 ;  /* 0xffffffffff057424 */ /* 0x000fe200078e00ff */
[-CC-:B0-----:R-:W-:Y:S01]  /*319f0*/  SHF.R.U64 R10, R2, R4.reuse, R3.reuse ;  /* 0x00000004020a7219 */ /* 0x181fe20000001203 */
[----:B------:R0:W4:Y:S01]  /*31a00*/  F2I.U32.TRUNC.NTZ R13, R0 ;  /* 0x00000000000d7305 */ /* 0x000122000020f000 */
[----:B------:R-:W-:-:S03]  /*31a10*/  SHF.R.U32.HI R3, RZ, R4, R3 ;  /* 0x00000004ff037219 */ /* 0x000fc60000011603 */
[----:B------:R-:W0:Y:S01]  /*31a20*/  LDC R16, c[0x0][0x600] ;  /* 0x00018000ff107b82 */ /* 0x000e220000000800 */
[-CC-:B-1----:R-:W-:Y:S02]  /*31a30*/  SHF.R.U64 R8, R10, R14.reuse, R3.reuse ;  /* 0x0000000e0a087219 */ /* 0x182fe40000001203 */
[----:B------:R-:W-:-:S05]  /*31a40*/  SHF.R.U32.HI R3, RZ, R14, R3 ;  /* 0x0000000eff037219 */ /* 0x000fca0000011603 */
[----:B------:R-:W1:Y:S01]  /*31a50*/  LDC R22, c[0x0][0x648] ;  /* 0x00019200ff167b82 */ /* 0x000e620000000800 */
[-C--:B--2---:R-:W-:Y:S02]  /*31a60*/  SHF.L.U32 R5, R5, R18.reuse, RZ ;  /* 0x0000001205057219 */ /* 0x084fe400000006ff */
[-CC-:B------:R-:W-:Y:S02]  /*31a70*/  SHF.R.U64 R11, R8, R18.reuse, R3.reuse ;  /* 0x00000012080b7219 */ /* 0x180fe40000001203 */
[-C--:B------:R-:W-:Y:S02]  /*31a80*/  SHF.R.U32.HI R3, RZ, R18.reuse, R3 ;  /* 0x00000012ff037219 */ /* 0x080fe40000011603 */
[----:B------:R-:W-:Y:S01]  /*31a90*/  SHF.L.U32 R40, R7, R18, RZ ;  /* 0x0000001207287219 */ /* 0x000fe200000006ff */
[----:B------:R-:W2:Y:S01]  /*31aa0*/  LDC R23, c[0x0][0x638] ;  /* 0x00018e00ff177b82 */ /* 0x000ea20000000800 */
[----:B------:R-:W-:Y:S02]  /*31ab0*/  LOP3.LUT R19, RZ, R5, RZ, 0x33, !PT ;  /* 0x00000005ff137212 */ /* 0x000fe400078e33ff */
[----:B------:R-:W-:-:S05]  /*31ac0*/  MOV R2, R11 ;  /* 0x0000000b00027202 */ /* 0x000fca0000000f00 */
[----:B------:R-:W0:Y:S01]  /*31ad0*/  LDC R24, c[0x0][0x610] ;  /* 0x00018400ff187b82 */ /* 0x000e220000000800 */
[----:B----4-:R-:W-:Y:S05]  /*31ae0*/  @!P0 BRA `(.L_x_552) ;  /* 0x0000000000288947 */ /* 0x010fea0003800000 */
[----:B0-----:R-:W0:Y:S02]  /*31af0*/  LDC R0, c[0x0][0x64c] ;  /* 0x00019300ff007b82 */ /* 0x001e240000000800 */
[----:B0-----:R-:W-:-:S05]  /*31b00*/  IADD3 R7, P0, R11, R0, RZ ;  /* 0x000000000b077210 */ /* 0x001fca0007f1e0ff */
[----:B------:R-:W-:-:S04]  /*31b10*/  IMAD.X R9, RZ, RZ, R3, P0 ;  /* 0x000000ffff097224 */ /* 0x000fc800000e0603 */
[----:B------:R-:W-:-:S04]  /*31b20*/  IMAD.WIDE.U32 R2, R9, R20, RZ ;  /* 0x0000001409027225 */ /* 0x000fc800078e00ff */
[----:B------:R-:W-:-:S04]  /*31b30*/  IMAD.WIDE.U32 R4, P0, R7, R21, R2 ;  /* 0x0000001507047225 */ /* 0x000fc80007800002 */
[----:B------:R-:W-:Y:S01]  /*31b40*/  IMAD.WIDE.U32 R2, R7, R20, RZ ;  /* 0x0000001407027225 */ /* 0x000fe200078e00ff */
[----:B------:R-:W-:-:S03]  /*31b50*/  MOV R6, R5 ;  /* 0x0000000500067202 */ /* 0x000fc60000000f00 */
[----:B------:R-:W-:Y:S01]  /*31b60*/  IMAD.X R7, RZ, RZ, RZ, P0 ;  /* 0x000000ffff077224 */ /* 0x000fe200000e06ff */
[----:B------:R-:W-:-:S05]  /*31b70*/  IADD3 RZ, P0, R3, R4, RZ ;  /* 0x0000000403ff7210 */ /* 0x000fca0007f1e0ff */
[----:B------:R-:W-:-:S08]  /*31b80*/  IMAD.WIDE.U32.X R2, R9, R21, R6, P0 ;  /* 0x0000001509027225 */ /* 0x000fd000000e0406 */
.L_x_552:
[----:B01----:R-:W-:Y:S01]  /*31b90*/  SHF.R.U64 R0, R2, R22, R3 ;  /* 0x0000001602007219 */ /* 0x003fe20000001203 */
[----:B------:R-:W-:Y:S01]  /*31ba0*/  VIADD R5, R16, 0xffffffff ;  /* 0xffffffff10057836 */ /* 0x000fe20000000000 */
[----:B------:R-:W-:Y:S01]  /*31bb0*/  LOP3.LUT R3, R8, R19, RZ, 0xc0, !PT ;  /* 0x0000001308037212 */ /* 0x000fe200078ec0ff */
[----:B------:R-:W-:Y:S01]  /*31bc0*/  IMAD.MOV R13, RZ, RZ, -R13 ;  /* 0x000000ffff0d7224 */ /* 0x000fe200078e0a0d */
[----:B------:R-:W-:-:S03]  /*31bd0*/  IADD3 R2, -R0, RZ, RZ ;  /* 0x000000ff00027210 */ /* 0x000fc60007ffe1ff */
[----:B------:R-:W-:Y:S01]  /*31be0*/  IMAD R40, R40, R0, R3 ;  /* 0x0000000028287224 */ /* 0x000fe200078e0203 */
[----:B------:R-:W-:Y:S01]  /*31bf0*/  LOP3.LUT R3, R10, R5, RZ, 0xc0, !PT ;  /* 0x000000050a037212 */ /* 0x000fe200078ec0ff */
[----:B---3--:R-:W-:Y:S02]  /*31c00*/  @P4 IMAD R17, R15, R13, R12 ;  /* 0x0000000d0f114224 */ /* 0x008fe400078e020c */
[----:B--2---:R-:W-:Y:S02]  /*31c10*/  IMAD R0, R2, R23, R11 ;  /* 0x0000001702007224 */ /* 0x004fe400078e020b */
[----:B------:R-:W-:Y:S02]  /*31c20*/  IMAD.MOV.U32 R2, RZ, RZ, 0x1 ;  /* 0x00000001ff027424 */ /* 0x000fe400078e00ff */
[----:B------:R-:W-:Y:S02]  /*31c30*/  IMAD R40, R40, R24, R17 ;  /* 0x0000001828287224 */ /* 0x000fe400078e0211 */
[----:B------:R-:W-:Y:S01]  /*31c40*/  IMAD R3, R0, R16, R3 ;  /* 0x0000001000037224 */ /* 0x000fe200078e0203 */
[----:B------:R-:W-:-:S04]  /*31c50*/  PRMT R0, R2, 0x7610, R0 ;  /* 0x0000761002007816 */ /* 0x000fc80000000000 */
[----:B------:R-:W-:Y:S02]  /*31c60*/  SEL R2, R3, R40, !P4 ;  /* 0x0000002803027207 */ /* 0x000fe40006000000 */
[----:B------:R-:W-:-:S03]  /*31c70*/  SEL R40, R40, R3, !P4 ;  /* 0x0000000328287207 */ /* 0x000fc60006000000 */
[----:B------:R1:W-:Y:S04]  /*31c80*/  STL [R1+0x480], R2 ;  /* 0x0004800201007387 */ /* 0x0003e80000100800 */
.L_x_550:
[----:B------:R-:W-:Y:S01]  /*31c90*/  UIADD3 UR5, UR9, UR5, URZ ;  /* 0x0000000509057290 */ /* 0x000fe2000fffe03f */
[----:B------:R2:W-:Y:S01]  /*31ca0*/  STL [R1+0x484], R40 ;  /* 0x0004842801007387 */ /* 0x0005e20000100800 */
[----:B------:R-:W-:Y:S02]  /*31cb0*/  LOP3.LUT P0, RZ, R0, 0xff, RZ, 0xc0, !PT ;  /* 0x000000ff00ff7812 */ /* 0x000fe4000780c0ff */
[----:B------:R-:W-:Y:S02]  /*31cc0*/  USHF.R.U32.HI UR6, URZ, 0x1, UR5 ;  /* 0x000000013f067899 */ /* 0x000fe40008011605 */
[----:B------:R-:W-:Y:S02]  /*31cd0*/  UISETP.GT.U32.AND UP0, UPT, UR5, 0x1, UPT ;  /* 0x000000010500788c */ /* 0x000fe4000bf04070 */
[----:B------:R-:W-:Y:S02]  /*31ce0*/  ULOP3.LUT UR6, UR6, 0x1, URZ, 0xc0, !UPT ;  /* 0x0000000106067892 */ /* 0x000fe4000f8ec03f */
[----:B------:R-:W-:-:S02]  /*31cf0*/  UISETP.LT.U32.AND UP0, UPT, UR9, 0x2, UP0 ;  /* 0x000000020900788c */ /* 0x000fc40008701070 */
[----:B------:R-:W-:Y:S02]  /*31d00*/  UISETP.NE.U32.AND UP1, UPT, UR6, 0x1, UPT ;  /* 0x000000010600788c */ /* 0x000fe4000bf25070 */
[----:B------:R-:W-:Y:S02]  /*31d10*/  USEL UR10, URZ, 0x1, !UP0 ;  /* 0x000000013f0a7887 */ /* 0x000fe4000c000000 */
[----:B------:R-:W-:Y:S02]  /*31d20*/  UISETP.GT.U32.AND UP1, UPT, UR9, 0x1, !UP1 ;  /* 0x000000010900788c */ /* 0x000fe4000cf24070 */
[----:B------:R-:W-:Y:S02]  /*31d30*/  ULOP3.LUT UR5, UR5, 0x1, URZ, 0xc0, !UPT ;  /* 0x0000000105057892 */ /* 0x000fe4000f8ec03f */
[----:B------:R-:W-:-:S04]  /*31d40*/  USEL UR6, URZ, 0x1, !UP1 ;  /* 0x000000013f067887 */ /* 0x000fc8000c800000 */
[----:B------:R-:W-:Y:S01]  /*31d50*/  ULOP3.LUT UR4, UR6, UR4, UR10, 0x96, !UPT ;  /* 0x0000000406047292 */ /* 0x000fe2000f8e960a */
[----:B--2---:R-:W-:Y:S11]  /*31d60*/  @P0 BRA `(.L_x_553) ;  /* 0xfffffcf400540947 */ /* 0x004ff6000383ffff */
[----:B------:R-:W-:Y:S05]  /*31d70*/  EXIT ;  /* 0x000000000000794d */ /* 0x000fea0003800000 */
.L_x_7:
[----:B------:R-:W2:Y:S01]  /*31d80*/  LDL R20, [R1+0x47c] ;  /* 0x00047c0001147983 */ /* 0x000ea20000100800 */
[----:B------:R-:W-:-:S03]  /*31d90*/  ULDC.64 UR4, c[0x0][0x650] ;  /* 0x0001940000047ab9 */ /* 0x000fc60000000a00 */
[----:B------:R-:W3:Y:S01]  /*31da0*/  LDL R24, [R1+0x478] ;  /* 0x0004780001187983 */ /* 0x000ee20000100800 */
[----:B------:R-:W-:Y:S01]  /*31db0*/  PRMT R0, RZ, 0x7610, R0 ;  /* 0x00007610ff007816 */ /* 0x000fe20000000000 */
[----:B------:R-:W-:Y:S01]  /*31dc0*/  IMAD.MOV.U32 R4, RZ, RZ, -0x1 ;  /* 0xffffffffff047424 */ /* 0x000fe200078e00ff */
[----:B------:R-:W-:Y:S01]  /*31dd0*/  MOV R5, 0xffffffff ;  /* 0xffffffff00057802 */ /* 0x000fe20000000f00 */
[----:B------:R-:W-:Y:S01]  /*31de0*/  IMAD.MOV.U32 R13, RZ, RZ, -0x1 ;  /* 0xffffffffff0d7424 */ /* 0x000fe200078e00ff */
[----:B--2---:R-:W-:-:S04]  /*31df0*/  ISETP.GE.U32.AND P0, PT, R20, UR4, PT ;  /* 0x0000000414007c0c */ /* 0x004fc8000bf06070 */
[----:B---3--:R-:W-:-:S13]  /*31e00*/  ISETP.GE.U32.AND.EX P0, PT, R24, UR5, PT, P0 ;  /* 0x0000000518007c0c */ /* 0x008fda000bf06100 */
[----:B------:R-:W-:Y:S05]  /*31e10*/  @P0 BRA `(.L_x_554) ;  /* 0x0000000400300947 */ /* 0x000fea0003800000 */
[----:B0-----:R-:W0:Y:S01]  /*31e20*/  LDC.64 R16, c[0x0][0x628] ;  /* 0x00018a00ff107b82 */ /* 0x001e220000000a00 */
[----:B------:R-:W-:Y:S01]  /*31e30*/  IMAD.MOV.U32 R8, RZ, RZ, R20 ;  /* 0x000000ffff087224 */ /* 0x000fe200078e0014 */
[----:B------:R-:W-:-:S06]  /*31e40*/  MOV R9, R24 ;  /* 0x0000001800097202 */ /* 0x000fcc0000000f00 */
[----:B------:R-:W1:Y:S08]  /*31e50*/  LDC R10, c[0x0][0x630] ;  /* 0x00018c00ff0a7b82 */ /* 0x000e700000000800 */
[----:B------:R-:W2:Y:S01]  /*31e60*/  LDC.64 R18, c[0x0][0x620] ;  /* 0x00018800ff127b82 */ /* 0x000ea20000000a00 */
[----:B0-----:R-:W-:-:S04]  /*31e70*/  ISETP.NE.U32.AND P0, PT, R16, RZ, PT ;  /* 0x000000ff1000720c */ /* 0x001fc80003f05070 */
[----:B------:R-:W-:-:S13]  /*31e80*/  ISETP.NE.AND.EX P0, PT, R17, RZ, PT, P0 ;  /* 0x000000ff1100720c */ /* 0x000fda0003f05300 */
[----:B-12---:R-:W-:Y:S05]  /*31e90*/  @!P0 BRA `(.L_x_555) ;  /* 0x0000000000288947 */ /* 0x006fea0003800000 */
[----:B------:R-:W0:Y:S02]  /*31ea0*/  LDC R0, c[0x0][0x634] ;  /* 0x00018d00ff007b82 */ /* 0x000e240000000800 */
        /* <DEDUP_REMOVED lines=9> */
.L_x_555:
[-CC-:B------:R-:W-:Y:S01]  /*31f40*/  SHF.R.U64 R14, R8, R10.reuse, R9.reuse ;  /* 0x0000000a080e7219 */ /* 0x180fe20000001209 */
[----:B------:R-:W0:Y:S01]  /*31f50*/  LDC.64 R22, c[0x0][0x640] ;  /* 0x00019000ff167b82 */ /* 0x000e220000000a00 */
[----:B------:R-:W-:Y:S01]  /*31f60*/  SHF.R.U32.HI R0, RZ, R10, R9 ;  /* 0x0000000aff007219 */ /* 0x000fe20000011609 */
[----:B------:R-:W-:Y:S01]  /*31f70*/  IMAD.MOV.U32 R4, RZ, RZ, R20 ;  /* 0x000000ffff047224 */ /* 0x000fe200078e0014 */
[----:B------:R-:W-:-:S05]  /*31f80*/  IADD3 R7, P0, RZ, -R14, RZ ;  /* 0x8000000eff077210 */ /* 0x000fca0007f1e0ff */
[----:B------:R-:W1:Y:S01]  /*31f90*/  LDC R6, c[0x0][0x618] ;  /* 0x00018600ff067b82 */ /* 0x000e620000000800 */
[----:B------:R-:W-:-:S04]  /*31fa0*/  IMAD.X R5, RZ, RZ, ~R0, P0 ;  /* 0x000000ffff057224 */ /* 0x000fc800000e0e00 */
[----:B------:R-:W-:Y:S01]  /*31fb0*/  IMAD R0, R5, R18, RZ ;  /* 0x0000001205007224 */ /* 0x000fe200078e02ff */
[----:B------:R-:W-:Y:S02]  /*31fc0*/  MOV R5, R24 ;  /* 0x0000001800057202 */ /* 0x000fe40000000f00 */
[----:B------:R-:W2:Y:S01]  /*31fd0*/  LDC R8, c[0x0][0x608] ;  /* 0x00018200ff087b82 */ /* 0x000ea20000000800 */
[----:B------:R-:W-:-:S04]  /*31fe0*/  IMAD.WIDE.U32 R4, R7, R18, R4 ;  /* 0x0000001207047225 */ /* 0x000fc800078e0004 */
[----:B------:R-:W-:-:S03]  /*31ff0*/  IMAD R7, R7, R19, R0 ;  /* 0x0000001307077224 */ /* 0x000fc600078e0200 */
[----:B------:R-:W3:Y:S01]  /*32000*/  LDC R21, c[0x0][0x658] ;  /* 0x00019600ff157b82 */ /* 0x000ee20000000800 */
[----:B0-----:R-:W-:Y:S01]  /*32010*/  ISETP.NE.U32.AND P0, PT, R22, RZ, PT ;  /* 0x000000ff1600720c */ /* 0x001fe20003f05070 */
[----:B------:R-:W-:-:S03]  /*32020*/  IMAD.IADD R5, R5, 0x1, R7 ;  /* 0x0000000105057824 */ /* 0x000fc600078e0207 */
[----:B------:R-:W-:-:S03]  /*32030*/  ISETP.NE.AND.EX P0, PT, R23, RZ, PT, P0 ;  /* 0x000000ff1700720c */ /* 0x000fc60003f05300 */
[----:B------:R-:W0:Y:S01]  /*32040*/  LDC R18, c[0x0][0x600] ;  /* 0x00018000ff127b82 */ /* 0x000e220000000800 */
[-CC-:B-1----:R-:W-:Y:S01]  /*32050*/  SHF.R.U64 R10, R4, R6.reuse, R5.reuse ;  /* 0x00000006040a7219 */ /* 0x182fe20000001205 */
[----:B------:R-:W-:Y:S01]  /*32060*/  IMAD.MOV.U32 R4, RZ, RZ, -0x1 ;  /* 0xffffffffff047424 */ /* 0x000fe200078e00ff */
[----:B------:R-:W-:-:S05]  /*32070*/  SHF.R.U32.HI R5, RZ, R6, R5 ;  /* 0x00000006ff057219 */ /* 0x000fca0000011605 */
[----:B------:R-:W1:Y:S01]  /*32080*/  LDC R19, c[0x0][0x648] ;  /* 0x00019200ff137b82 */ /* 0x000e620000000800 */
[-CC-:B--2---:R-:W-:Y:S02]  /*32090*/  SHF.R.U64 R17, R10, R8.reuse, R5.reuse ;  /* 0x000000080a117219 */ /* 0x184fe40000001205 */
[----:B------:R-:W-:-:S05]  /*320a0*/  SHF.R.U32.HI R0, RZ, R8, R5 ;  /* 0x00000008ff007219 */ /* 0x000fca0000011605 */
[----:B------:R-:W2:Y:S01]  /*320b0*/  LDC R20, c[0x0][0x638] ;  /* 0x00018e00ff147b82 */ /* 0x000ea20000000800 */
[-C--:B---3--:R-:W-:Y:S02]  /*320c0*/  SHF.L.U32 R4, R4, R21.reuse, RZ ;  /* 0x0000001504047219 */ /* 0x088fe400000006ff */
[-CC-:B------:R-:W-:Y:S02]  /*320d0*/  SHF.R.U64 R16, R17, R21.reuse, R0.reuse ;  /* 0x0000001511107219 */ /* 0x180fe40000001200 */
[----:B------:R-:W-:Y:S02]  /*320e0*/  SHF.R.U32.HI R5, RZ, R21, R0 ;  /* 0x00000015ff057219 */ /* 0x000fe40000011600 */
[----:B------:R-:W-:Y:S01]  /*320f0*/  LOP3.LUT R24, RZ, R4, RZ, 0x33, !PT ;  /* 0x00000004ff187212 */ /* 0x000fe200078e33ff */
[----:B------:R-:W3:Y:S01]  /*32100*/  LDC R25, c[0x0][0x610] ;  /* 0x00018400ff197b82 */ /* 0x000ee20000000800 */
[----:B------:R-:W-:Y:S01]  /*32110*/  MOV R0, 0x1 ;  /* 0x0000000100007802 */ /* 0x000fe20000000f00 */
[----:B------:R-:W-:Y:S01]  /*32120*/  IMAD.MOV.U32 R4, RZ, RZ, R16 ;  /* 0x000000ffff047224 */ /* 0x000fe200078e0010 */
[----:B------:R-:W-:Y:S06]  /*32130*/  @!P0 BRA `(.L_x_556) ;  /* 0x0000000000288947 */ /* 0x000fec0003800000 */
[----:B------:R-:W4:Y:S02]  /*32140*/  LDC R9, c[0x0][0x64c] ;  /* 0x00019300ff097b82 */ /* 0x000f240000000800 */
[----:B----4-:R-:W-:-:S05]  /*32150*/  IADD3 R9, P0, R16, R9, RZ ;  /* 0x0000000910097210 */ /* 0x010fca0007f1e0ff */
[----:B------:R-:W-:-:S04]  /*32160*/  IMAD.X R13, RZ, RZ, R5, P0 ;  /* 0x000000ffff0d7224 */ /* 0x000fc800000e0605 */
[----:B------:R-:W-:-:S04]  /*32170*/  IMAD.WIDE.U32 R4, R13, R22, RZ ;  /* 0x000000160d047225 */ /* 0x000fc800078e00ff */
[----:B------:R-:W-:-:S04]  /*32180*/  IMAD.WIDE.U32 R6, P0, R9, R23, R4 ;  /* 0x0000001709067225 */ /* 0x000fc80007800004 */
[----:B------:R-:W-:Y:S01]  /*32190*/  IMAD.WIDE.U32 R4, R9, R22, RZ ;  /* 0x0000001609047225 */ /* 0x000fe200078e00ff */
[----:B------:R-:W-:-:S03]  /*321a0*/  IADD3.X R9, RZ, RZ, RZ, P0, !PT ;  /* 0x000000ffff097210 */ /* 0x000fc600007fe4ff */
[----:B------:R-:W-:Y:S01]  /*321b0*/  IMAD.MOV.U32 R8, RZ, RZ, R7 ;  /* 0x000000ffff087224 */ /* 0x000fe200078e0007 */
[----:B------:R-:W-:-:S05]  /*321c0*/  IADD3 RZ, P0, R5, R6, RZ ;  /* 0x0000000605ff7210 */ /* 0x000fca0007f1e0ff */
[----:B------:R-:W-:-:S08]  /*321d0*/  IMAD.WIDE.U32.X R4, R13, R23, R8, P0 ;  /* 0x000000170d047225 */ /* 0x000fd000000e0408 */
.L_x_556:
[----:B-1----:R-:W-:Y:S01]  /*321e0*/  SHF.R.U64 R3, R4, R19, R5 ;  /* 0x0000001304037219 */ /* 0x002fe20000001205 */
[----:B0-----:R-:W-:Y:S01]  /*321f0*/  VIADD R7, R18, 0xffffffff ;  /* 0xffffffff12077836 */ /* 0x001fe20000000000 */
[----:B------:R-:W-:Y:S01]  /*32200*/  SHF.L.U32 R4, R0, R21, RZ ;  /* 0x0000001500047219 */ /* 0x000fe200000006ff */
[----:B------:R-:W-:Y:S01]  /*32210*/  @P4 IMAD R11, R15, R12, R2 ;  /* 0x0000000c0f0b4224 */ /* 0x000fe200078e0202 */
[----:B------:R-:W-:Y:S01]  /*32220*/  LOP3.LUT R0, R17, R24, RZ, 0xc0, !PT ;  /* 0x0000001811007212 */ /* 0x000fe200078ec0ff */
[----:B------:R-:W-:Y:S01]  /*32230*/  IMAD.MOV.U32 R2, RZ, RZ, 0x1 ;  /* 0x00000001ff027424 */ /* 0x000fe200078e00ff */
[----:B------:R-:W-:Y:S01]  /*32240*/  IADD3 R5, -R3, RZ, RZ ;  /* 0x000000ff03057210 */ /* 0x000fe20007ffe1ff */
[----:B------:R-:W-:Y:S02]  /*32250*/  IMAD.MOV.U32 R13, RZ, RZ, R14 ;  /* 0x000000ffff0d7224 */ /* 0x000fe400078e000e */
[----:B------:R-:W-:Y:S01]  /*32260*/  IMAD R4, R4, R3, R0 ;  /* 0x0000000304047224 */ /* 0x000fe200078e0200 */
[----:B------:R-:W-:Y:S01]  /*32270*/  LOP3.LUT R3, R10, R7, RZ, 0xc0, !PT ;  /* 0x000000070a037212 */ /* 0x000fe200078ec0ff */
[----:B--2---:R-:W-:-:S02]  /*32280*/  IMAD R0, R5, R20, R16 ;  /* 0x0000001405007224 */ /* 0x004fc400078e0210 */
[----:B---3--:R-:W-:Y:S02]  /*32290*/  IMAD R4, R4, R25, R11 ;  /* 0x0000001904047224 */ /* 0x008fe400078e020b */
[----:B------:R-:W-:Y:S01]  /*322a0*/  IMAD R3, R0, R18, R3 ;  /* 0x0000001200037224 */ /* 0x000fe200078e0203 */
[----:B------:R-:W-:-:S04]  /*322b0*/  PRMT R0, R2, 0x7610, R0 ;  /* 0x0000761002007816 */ /* 0x000fc80000000000 */
[----:B------:R-:W-:Y:S02]  /*322c0*/  SEL R5, R3, R4, !P4 ;  /* 0x0000000403057207 */ /* 0x000fe40006000000 */
[----:B------:R-:W-:-:S07]  /*322d0*/  SEL R4, R4, R3, !P4 ;  /* 0x0000000304047207 */ /* 0x000fce0006000000 */
.L_x_554:
[----:B------:R-:W-:-:S08]  /*322e0*/  NOP ;  /* 0x0000000000007918 */ /* 0x000fd00000000000 */
[----:B0-----:R-:W0:-:S00]  /*322f0*/  USETMAXREG.DEALLOC.CTAPOOL 0x28 ;  /* 0x00000028000079c8 */ /* 0x001e0000080e0500 */
[----:B------:R-:W-:-:S13]  /*32300*/  ISETP.NE.AND P0, PT, RZ, UR6, PT ;  /* 0x00000006ff007c0c */ /* 0x000fda000bf05270 */
[----:B------:R-:W-:Y:S05]  /*32310*/  @P0 EXIT ;  /* 0x000000000000094d */ /* 0x000fea0003800000 */
[----:B0-----:R-:W-:Y:S01]  /*32320*/  LOP3.LUT P0, RZ, R0, 0xff, RZ, 0xc0, !PT ;  /* 0x000000ff00ff7812 */ /* 0x001fe2000780c0ff */
[----:B------:R-:W-:Y:S01]  /*32330*/  IMAD.MOV.U32 R11, RZ, RZ, RZ ;  /* 0x000000ffff0b7224 */ /* 0x000fe200078e00ff */
[----:B------:R-:W-:-:S11]  /*32340*/  MOV R12, 0x1 ;  /* 0x00000001000c7802 */ /* 0x000fd60000000f00 */
[----:B------:R-:W-:Y:S05]  /*32350*/  @!P0 BRA `(.L_x_557) ;  /* 0x0000000c008c8947 */ /* 0x000fea0003800000 */
[----:B------:R-:W0:Y:S01]  /*32360*/  LDC R0, c[0x0][0x28c] ;  /* 0x0000a300ff007b82 */ /* 0x000e220000000800 */
[----:B------:R-:W1:Y:S01]  /*32370*/  S2R R7, SR_CgaCtaId ;  /* 0x0000000000077919 */ /* 0x000e620000008800 */
[----:B------:R-:W-:Y:S01]  /*32380*/  ULDC UR8, c[0x0][0xc] ;  /* 0x0000030000087ab9 */ /* 0x000fe20000000800 */
[----:B------:R-:W-:Y:S01]  /*32390*/  ULDC UR9, c[0x0][0x10] ;  /* 0x0000040000097ab9 */ /* 0x000fe20000000800 */
[----:B------:R-:W-:Y:S01]  /*323a0*/  ULDC UR5, c[0x0][0x658] ;  /* 0x0001960000057ab9 */ /* 0x000fe20000000800 */
[----:B------:R-:W-:Y:S01]  /*323b0*/  UMOV UR6, 0xffffffff ;  /* 0xffffffff00067882 */ /* 0x000fe20000000000 */
[----:B------:R-:W-:Y:S01]  /*323c0*/  UIMAD.WIDE.U32 UR8, UR8, UR9, URZ ;  /* 0x00000009080872a5 */ /* 0x000fe2000f8e003f */
[----:B------:R-:W-:Y:S01]  /*323d0*/  BSSY B0, `(.L_x_557) ;  /* 0x00000db000007945 */ /* 0x000fe20003800000 */
[----:B------:R-:W-:Y:S01]  /*323e0*/  USHF.L.U32 UR10, UR6, UR5, URZ ;  /* 0x00000005060a7299 */ /* 0x000fe2000800063f */
[----:B------:R-:W-:Y:S01]  /*323f0*/  MOV R9, 0x1 ;  /* 0x0000000100097802 */ /* 0x000fe20000000f00 */
[----:B------:R-:W-:Y:S01]  /*32400*/  IMAD.MOV.U32 R12, RZ, RZ, 0x1 ;  /* 0x00000001ff0c7424 */ /* 0x000fe200078e00ff */
[----:B------:R-:W-:Y:S01]  /*32410*/  ULDC UR6, c[0x0][0x14] ;  /* 0x0000050000067ab9 */ /* 0x000fe20000000800 */
[----:B------:R-:W-:Y:S01]  /*32420*/  IMAD.MOV.U32 R11, RZ, RZ, RZ ;  /* 0x000000ffff0b7224 */ /* 0x000fe200078e00ff */
[----:B------:R-:W-:-:S02]  /*32430*/  UIMAD.WIDE.U32 UR30, UR8, UR6, URZ ;  /* 0x00000006081e72a5 */ /* 0x000fc4000f8e003f */
[----:B------:R-:W-:Y:S01]  /*32440*/  UIMAD UR13, UR9, UR6, URZ ;  /* 0x00000006090d72a4 */ /* 0x000fe2000f8e023f */
[----:B------:R-:W-:Y:S01]  /*32450*/  ULDC UR4, c[0x0][0x600] ;  /* 0x0001800000047ab9 */ /* 0x000fe20000000800 */
[----:B------:R-:W-:Y:S01]  /*32460*/  UMOV UR11, 0x1 ;  /* 0x00000001000b7882 */ /* 0x000fe20000000000 */
[----:B------:R-:W-:Y:S02]  /*32470*/  ULOP3.LUT UR21, UR7, 0x2, URZ, 0xfc, !UPT ;  /* 0x0000000207157892 */ /* 0x000fe4000f8efc3f */
[----:B------:R-:W-:Y:S02]  /*32480*/  UIADD3 UR4, UR4, -0x1, URZ ;  /* 0xffffffff04047890 */ /* 0x000fe4000fffe03f */
[----:B------:R-:W-:Y:S01]  /*32490*/  USHF.L.U32 UR5, UR11, UR5, URZ ;  /* 0x000000050b057299 */ /* 0x000fe2000800063f */
[----:B0-----:R-:W-:Y:S01]  /*324a0*/  VIADD R0, R0, 0xff ;  /* 0x000000ff00007836 */ /* 0x001fe20000000000 */
[----:B------:R-:W-:Y:S02]  /*324b0*/  ULOP3.LUT UR6, URZ, UR10, URZ, 0x33, !UPT ;  /* 0x0000000a3f067292 */ /* 0x000fe4000f8e333f */
[----:B------:R-:W-:-:S02]  /*324c0*/  UIADD3 UR13, UR31, UR13, URZ ;  /* 0x0000000d1f0d7290 */ /* 0x000fc4000fffe03f */
[----:B------:R-:W-:Y:S01]  /*324d0*/  SHF.R.S32.HI R3, RZ, 0x1f, R0 ;  /* 0x0000001fff037819 */ /* 0x000fe20000011400 */
[----:B------:R-:W-:-:S03]  /*324e0*/  ULDC.64 UR38, c[0x0][0x198] ;  /* 0x0000660000267ab9 */ /* 0x000fc60000000a00 */
[----:B------:R-:W-:Y:S02]  /*324f0*/  LEA.HI R3, R3, R0, RZ, 0x8 ;  /* 0x0000000003037211 */ /* 0x000fe400078f40ff */
[C---:B-1----:R-:W-:Y:S01]  /*32500*/  SHF.L.U32 R8, R7.reuse, 0x7, RZ ;  /* 0x0000000707087819 */ /* 0x042fe200000006ff */
[----:B------:R-:W-:Y:S01]  /*32510*/  IMAD.SHL.U32 R7, R7, 0x4000, RZ ;  /* 0x0000400007077824 */ /* 0x000fe200078e00ff */
[----:B------:R-:W-:Y:S02]  /*32520*/  SHF.R.S32.HI R10, RZ, 0x8, R3 ;  /* 0x00000008ff0a7819 */ /* 0x000fe40000011403 */
[----:B------:R-:W-:Y:S02]  /*32530*/  LOP3.LUT R8, R8, 0x80, RZ, 0xc0, !PT ;  /* 0x0000008008087812 */ /* 0x000fe400078ec0ff */
[----:B------:R-:W-:Y:S01]  /*32540*/  LOP3.LUT R7, R7, 0x4000, RZ, 0xc0, !PT ;  /* 0x0000400007077812 */ /* 0x000fe200078ec0ff */
[----:B------:R-:W-:-:S07]  /*32550*/  VIADD R6, R10, 0x1 ;  /* 0x000000010a067836 */ /* 0x000fce0000000000 */
.L_x_568:
[----:B------:R-:W-:-:S03]  /*32560*/  UMOV UR8, 0xffffffff ;  /* 0xffffffff00087882 */ /* 0x000fc60000000000 */
[----:B------:R-:W-:Y:S05]  /*32570*/  BRA.DIV UR8, `(.L_x_558) ;  /* 0x0000000e08b87947 */ /* 0x000fea000b800000 */
[----:B------:R-:W-:-:S13]  /*32580*/  ELECT P0, URZ, PT ;  /* 0x00000000003f782f */ /* 0x000fda0003800000 */
.L_x_577:
[----:B------:R-:W0:Y:S01]  /*32590*/  LDC R0, c[0x0][0x28c] ;  /* 0x0000a300ff007b82 */ /* 0x000e220000000800 */
[----:B------:R-:W-:Y:S01]  /*325a0*/  BSSY B1, `(.L_x_559) ;  /* 0x0000046000017945 */ /* 0x000fe20003800000 */
[----:B0-----:R-:W-:-:S13]  /*325b0*/  ISETP.LT.OR P0, PT, R0, 0x1, !P0 ;  /* 0x000000010000780c */ /* 0x001fda0004701670 */
[----:B------:R-:W-:Y:S05]  /*325c0*/  @P0 BRA `(.L_x_560) ;  /* 0x00000004000c0947 */ /* 0x000fea0003800000 */
[----:B------:R-:W-:Y:S01]  /*325d0*/  IMAD R14, R4, 0xc0, RZ ;  /* 0x000000c0040e7824 */ /* 0x000fe200078e02ff */
[----:B------:R-:W-:Y:S01]  /*325e0*/  LEA R15, R5, R8, 0x8 ;  /* 0x00000008050f7211 */ /* 0x000fe200078e40ff */
[----:B------:R-:W-:Y:S01]  /*325f0*/  IMAD.MOV.U32 R18, RZ, RZ, RZ ;  /* 0x000000ffff127224 */ /* 0x000fe200078e00ff */
[----:B------:R-:W-:Y:S01]  /*32600*/  MOV R2, R12 ;  /* 0x0000000c00027202 */ /* 0x000fe20000000f00 */
[----:B------:R-:W-:Y:S02]  /*32610*/  IMAD.MOV.U32 R0, RZ, RZ, R6 ;  /* 0x000000ffff007224 */ /* 0x000fe400078e0006 */
[----:B------:R-:W-:-:S07]  /*32620*/  IMAD.MOV.U32 R4, RZ, RZ, R11 ;  /* 0x000000ffff047224 */ /* 0x000fce00078e000b */
.L_x_563:
[----:B------:R-:W0:Y:S01]  /*32630*/  S2R R16, SR_CgaCtaId ;  /* 0x0000000000107919 */ /* 0x000e220000008800 */
[----:B------:R-:W-:Y:S01]  /*32640*/  MOV R3, 0x400 ;  /* 0x0000040000037802 */ /* 0x000fe20000000f00 */
[----:B------:R-:W1:Y:S03]  /*32650*/  S2R R5, SR_TID.X ;  /* 0x0000000000057919 */ /* 0x000e660000002100 */
[----:B0-----:R-:W-:Y:S02]  /*32660*/  LEA R17, R16, R3, 0x18 ;  /* 0x0000000310117211 */ /* 0x001fe400078ec0ff */
[----:B------:R-:W-:Y:S02]  /*32670*/  SHF.L.U32 R3, R2, 0x1f, RZ ;  /* 0x0000001f02037819 */ /* 0x000fe400000006ff */
[----:B-1----:R-:W-:Y:S01]  /*32680*/  LOP3.LUT P1, RZ, R5, 0x7f, RZ, 0xc0, !PT ;  /* 0x0000007f05ff7812 */ /* 0x002fe2000782c0ff */
[----:B------:R-:W-:-:S04]  /*32690*/  IMAD R16, R4, 0x8, R17 ;  /* 0x0000000804107824 */ /* 0x000fc800078e0211 */
[----:B------:R-:W0:Y:S08]  /*326a0*/  SYNCS.PHASECHK.TRANS64.TRYWAIT P0, [R16+URZ+0x10], R3 ;  /* 0x00001003100075a7 */ /* 0x000e30000800017f */
[----:B------:R-:W1:Y:S01]  /*326b0*/  @!P1 LDC R5, c[0x0][0x500] ;  /* 0x00014000ff059b82 */ /* 0x000e620000000800 */
[----:B0-----:R-:W-:Y:S05]  /*326c0*/  @!P0 BRA `(.L_x_561) ;  /* 0x0000000c00848947 */ /* 0x001fea0003800000 */
.L_x_578:
[----:B------:R-:W-:Y:S01]  /*326d0*/  UPRMT UR8, UR21, 0x9910, URZ ;  /* 0x0000991015087896 */ /* 0x000fe2000800003f */
[----:B-1----:R1:W-:Y:S03]  /*326e0*/  @!P1 SYNCS.ARRIVE.TRANS64 RZ, [R16+URZ], R5 ;  /* 0x0000000510ff99a7 */ /* 0x0023e6000800003f */
[----:B------:R-:W-:-:S06]  /*326f0*/  UISETP.NE.AND UP0, UPT, UR8, 0x2, UPT ;  /* 0x000000020800788c */ /* 0x000fcc000bf05270 */
[----:B------:R-:W-:-:S13]  /*32700*/  PLOP3.LUT P0, PT, PT, PT, UP0, 0x80, 0x0 ;  /* 0x000000000000781c */ /* 0x000fda0003f0f008 */
[----:B-1----:R-:W-:Y:S05]  /*32710*/  @P0 BRA `(.L_x_562) ;  /* 0x0000000000040947 */ /* 0x002fea0003800000 */
[----:B------:R-:W-:Y:S01]  /*32720*/  BPT.TRAP 0x1 ;  /* 0x000000040000795c */ /* 0x000fe20000300000 */
.L_x_562:
[----:B0-----:R-:W-:Y:S01]  /*32730*/  IMAD R3, R4, 0xc000, R17 ;  /* 0x0000c00004037824 */ /* 0x001fe200078e0211 */
[----:B------:R-:W-:Y:S01]  /*32740*/  R2UR UR34, R18 ;  /* 0x00000000122272ca */ /* 0x000fe200000e0000 */
[----:B------:R-:W-:Y:S01]  /*32750*/  UIADD3 UR14, UP0, UR38, 0xf0, URZ ;  /* 0x000000f0260e7890 */ /* 0x000fe2000ff1e03f */
[----:B------:R-:W-:Y:S01]  /*32760*/  R2UR UR33, R16 ;  /* 0x00000000102172ca */ /* 0x000fe200000e0000 */
[----:B------:R-:W-:Y:S01]  /*32770*/  UIADD3 UR40, UP1, UR38, 0x1f0, URZ ;  /* 0x000001f026287890 */ /* 0x000fe2000ff3e03f */
[----:B------:R-:W-:Y:S01]  /*32780*/  R2UR UR24, R3 ;  /* 0x00000000031872ca */ /* 0x000fe200000e0000 */
[----:B------:R-:W-:Y:S01]  /*32790*/  UIADD3.X UR15, URZ, UR39, URZ, UP0, !UPT ;  /* 0x000000273f0f7290 */ /* 0x000fe200087fe43f */
[C---:B------:R-:W-:Y:S01]  /*327a0*/  LEA R3, R4.reuse, R7, 0x10 ;  /* 0x0000000704037211 */ /* 0x040fe200078e80ff */
[----:B------:R-:W-:Y:S01]  /*327b0*/  UIADD3.X UR41, URZ, UR39, URZ, UP1, !UPT ;  /* 0x000000273f297290 */ /* 0x000fe20008ffe43f */
[----:B------:R-:W-:Y:S01]  /*327c0*/  R2UR UR36, R13 ;  /* 0x000000000d2472ca */ /* 0x000fe200000e0000 */
[----:B------:R-:W-:Y:S01]  /*327d0*/  VIADD R4, R4, 0x1 ;  /* 0x0000000104047836 */ /* 0x000fe20000000000 */
[----:B------:R-:W-:Y:S01]  /*327e0*/  R2UR UR35, R14 ;  /* 0x000000000e2372ca */ /* 0x000fe200000e0000 */
[----:B------:R-:W-:Y:S01]  /*327f0*/  IMAD.IADD R3, R17, 0x1, R3 ;  /* 0x0000000111037824 */ /* 0x000fe200078e0203 */
[----:B------:R-:W-:Y:S01]  /*32800*/  IADD3 R0, R0, -0x1, RZ ;  /* 0xffffffff00007810 */ /* 0x000fe20007ffe0ff */
[----:B------:R-:W-:Y:S01]  /*32810*/  UIADD3 UR26, UR34, 0x80, URZ ;  /* 0x00000080221a7890 */ /* 0x000fe2000fffe03f */
[----:B------:R-:W-:Y:S01]  /*32820*/  R2UR UR19, R15 ;  /* 0x000000000f1372ca */ /* 0x000fe200000e0000 */
[----:B------:R-:W-:Y:S01]  /*32830*/  UMOV UR22, 0x0 ;  /* 0x0000000000167882 */ /* 0x000fe20000000000 */
[----:B------:R-:W-:Y:S01]  /*32840*/  R2UR UR8, R3 ;  /* 0x00000000030872ca */ /* 0x000fe200000e0000 */
[----:B------:R-:W-:Y:S01]  /*32850*/  UIADD3 UR32, UR24, 0x100, URZ ;  /* 0x0000010018207890 */ /* 0x000fe2000fffe03f */
[----:B------:R-:W-:Y:S01]  /*32860*/  ISETP.GT.AND P1, PT, R0, 0x1, PT ;  /* 0x000000010000780c */ /* 0x000fe20003f24270 */
[----:B------:R-:W-:Y:S01]  /*32870*/  UIADD3 UR24, UR24, 0x6100, URZ ;  /* 0x0000610018187890 */ /* 0x000fe2000fffe03f */
[----:B------:R-:W-:Y:S01]  /*32880*/  ISETP.NE.AND P0, PT, R4, 0x2, PT ;  /* 0x000000020400780c */ /* 0x000fe20003f05270 */
[----:B------:R-:W-:Y:S01]  /*32890*/  UMOV UR23, 0x10000000 ;  /* 0x1000000000177882 */ /* 0x000fe20000000000 */
[----:B------:R-:W-:Y:S01]  /*328a0*/  UMOV UR25, UR33 ;  /* 0x0000002100197c82 */ /* 0x000fe20008000000 */
[----:B------:R-:W-:Y:S01]  /*328b0*/  UMOV UR28, UR36 ;  /* 0x00000024001c7c82 */ /* 0x000fe20008000000 */
[----:B------:R-:W-:Y:S01]  /*328c0*/  UMOV UR27, UR35 ;  /* 0x00000023001b7c82 */ /* 0x000fe20008000000 */
[----:B------:R-:W-:Y:S01]  /*328d0*/  UMOV UR29, 0x30000 ;  /* 0x00030000001d7882 */ /* 0x000fe20000000000 */
[----:B------:R-:W-:Y:S01]  /*328e0*/  UMOV UR17, UR33 ;  /* 0x0000002100117c82 */ /* 0x000fe20008000000 */
[----:B------:R-:W-:Y:S01]  /*328f0*/  UMOV UR18, UR34 ;  /* 0x0000002200127c82 */ /* 0x000fe20008000000 */
[----:B------:R-:W-:Y:S01]  /*32900*/  UMOV UR20, UR36 ;  /* 0x0000002400147c82 */ /* 0x000fe20008000000 */
[----:B------:R-:W-:Y:S01]  /*32910*/  UIADD3 UR16, UR8, 0x18100, URZ ;  /* 0x0001810008107890 */ /* 0x000fe2000fffe03f */
[----:B------:R0:W-:Y:S01]  /*32920*/  UTMALDG.3D [UR32], [UR14], desc[UR22] ;  /* 0x000016200e0075b4 */ /* 0x0001e20008011000 */
[----:B------:R-:W-:Y:S01]  /*32930*/  UIADD3 UR8, UR8, 0x20100, URZ ;  /* 0x0002010008087890 */ /* 0x000fe2000fffe03f */
[----:B------:R-:W-:Y:S01]  /*32940*/  SEL R3, RZ, 0x1, P0 ;  /* 0x00000001ff037807 */ /* 0x000fe20000000000 */
[----:B------:R-:W-:Y:S01]  /*32950*/  UMOV UR9, UR33 ;  /* 0x0000002100097c82 */ /* 0x000fe20008000000 */
[----:B------:R-:W-:Y:S01]  /*32960*/  UMOV UR11, UR19 ;  /* 0x00000013000b7c82 */ /* 0x000fe20008000000 */
[----:B------:R-:W-:Y:S01]  /*32970*/  UMOV UR12, UR36 ;  /* 0x00000024000c7c82 */ /* 0x000fe20008000000 */
[----:B------:R-:W-:Y:S01]  /*32980*/  UMOV UR10, UR26 ;  /* 0x0000001a000a7c82 */ /* 0x000fe20008000000 */
[----:B------:R-:W-:Y:S01]  /*32990*/  LOP3.LUT R2, R2, R3, RZ, 0x3c, !PT ;  /* 0x0000000302027212 */ /* 0x000fe200078e3cff */
[----:B------:R0:W-:Y:S01]  /*329a0*/  UTMALDG.3D [UR24], [UR14], desc[UR22] ;  /* 0x000016180e0075b4 */ /* 0x0001e20008011000 */
[----:B------:R-:W-:Y:S01]  /*329b0*/  VIADD R18, R18, 0x100 ;  /* 0x0000010012127836 */ /* 0x000fe20000000000 */
[----:B------:R-:W-:Y:S01]  /*329c0*/  SEL R4, R4, RZ, P0 ;  /* 0x000000ff04047207 */ /* 0x000fe20000000000 */
[----:B------:R0:W-:Y:S01]  /*329d0*/  UTMALDG.3D.MULTICAST [UR16], [UR40], UR29, desc[UR22] ;  /* 0x00001610280073b4 */ /* 0x0001e2000801181d */
[----:B------:R0:W-:Y:S02]  /*329e0*/  UTMALDG.3D.MULTICAST [UR8], [UR40], UR29, desc[UR22] ;  /* 0x00001608280073b4 */ /* 0x0001e4000801181d */
[----:B0-----:R-:W-:Y:S05]  /*329f0*/  @P1 BRA `(.L_x_563) ;  /* 0xfffffffc000c1947 */ /* 0x001fea000383ffff */
.L_x_560:
[----:B------:R-:W-:Y:S05]  /*32a00*/  BSYNC B1 ;  /* 0x0000000000017941 */ /* 0x000fea0003800000 */
.L_x_559:
[----:B------:R-:W2:Y:S01]  /*32a10*/  LDL.LU R19, [R1+0x478] ;  /* 0x0004780001137983 */ /* 0x000ea20000300800 */
[----:B------:R-:W-:Y:S01]  /*32a20*/  LOP3.LUT P1, RZ, R9, 0xff, RZ, 0xc0, !PT ;  /* 0x000000ff09ff7812 */ /* 0x000fe2000782c0ff */
[----:B------:R-:W-:Y:S01]  /*32a30*/  IMAD.IADD R11, R10, 0x1, R11 ;  /* 0x000000010a0b7824 */ /* 0x000fe200078e020b */
[----:B------:R-:W-:Y:S01]  /*32a40*/  ULDC.64 UR8, c[0x0][0x650] ;  /* 0x0001940000087ab9 */ /* 0x000fe20000000a00 */
[----:B------:R-:W3:Y:S01]  /*32a50*/  LDL.LU R17, [R1+0x47c] ;  /* 0x00047c0001117983 */ /* 0x000ee20000300800 */
[----:B------:R-:W-:Y:S01]  /*32a60*/  BSSY B1, `(.L_x_564) ;  /* 0x000006f000017945 */ /* 0x000fe20003800000 */
[----:B------:R-:W-:Y:S01]  /*32a70*/  MOV R4, 0xffffffff ;  /* 0xffffffff00047802 */ /* 0x000fe20000000f00 */
[----:B------:R-:W-:Y:S01]  /*32a80*/  IMAD.MOV.U32 R5, RZ, RZ, -0x1 ;  /* 0xffffffffff057424 */ /* 0x000fe200078e00ff */
[----:B------:R-:W-:Y:S01]  /*32a90*/  ISETP.GT.U32.AND P0, PT, R11, 0x1, PT ;  /* 0x000000010b00780c */ /* 0x000fe20003f04070 */
[----:B------:R-:W-:Y:S01]  /*32aa0*/  IMAD.MOV.U32 R13, RZ, RZ, -0x1 ;  /* 0xffffffffff0d7424 */ /* 0x000fe200078e00ff */
[----:B------:R-:W-:-:S02]  /*32ab0*/  SHF.R.U32.HI R0, RZ, 0x1, R11 ;  /* 0x00000001ff007819 */ /* 0x000fc4000001160b */
[----:B------:R-:W-:Y:S02]  /*32ac0*/  ISETP.LT.U32.AND P0, PT, R10, 0x2, P0 ;  /* 0x000000020a00780c */ /* 0x000fe40000701070 */
[----:B------:R-:W0:Y:S01]  /*32ad0*/  @P1 S2R R3, SR_CgaCtaId ;  /* 0x0000000000031919 */ /* 0x000e220000008800 */
[----:B------:R-:W-:Y:S02]  /*32ae0*/  @P1 MOV R2, 0x400 ;  /* 0x0000040000021802 */ /* 0x000fe40000000f00 */
[----:B------:R-:W-:Y:S02]  /*32af0*/  LOP3.LUT R0, R0, 0x1, RZ, 0xc0, !PT ;  /* 0x0000000100007812 */ /* 0x000fe400078ec0ff */
[----:B------:R-:W-:Y:S02]  /*32b00*/  LOP3.LUT R11, R11, 0x1, RZ, 0xc0, !PT ;  /* 0x000000010b0b7812 */ /* 0x000fe400078ec0ff */
[----:B------:R-:W-:Y:S02]  /*32b10*/  PRMT R9, RZ, 0x7610, R9 ;  /* 0x00007610ff097816 */ /* 0x000fe40000000009 */
[----:B0-----:R-:W-:-:S02]  /*32b20*/  @P1 LEA R2, R3, R2, 0x18 ;  /* 0x0000000203021211 */ /* 0x001fc400078ec0ff */
[----:B------:R-:W-:Y:S02]  /*32b30*/  SEL R3, RZ, 0x1, !P0 ;  /* 0x00000001ff037807 */ /* 0x000fe40004000000 */
[----:B------:R0:W-:Y:S01]  /*32b40*/  @P1 SYNCS.ARRIVE.TRANS64.A1T0 RZ, [R2+URZ+0x38], RZ ;  /* 0x000038ff02ff19a7 */ /* 0x0001e2000810003f */
[----:B------:R-:W-:-:S04]  /*32b50*/  ISETP.NE.U32.AND P1, PT, R0, 0x1, PT ;  /* 0x000000010000780c */ /* 0x000fc80003f25070 */
[----:B------:R-:W-:-:S04]  /*32b60*/  ISETP.GT.U32.AND P1, PT, R10, 0x1, !P1 ;  /* 0x000000010a00780c */ /* 0x000fc80004f24070 */
[----:B------:R-:W-:-:S04]  /*32b70*/  SEL R0, RZ, 0x1, !P1 ;  /* 0x00000001ff007807 */ /* 0x000fc80004800000 */
[----:B------:R-:W-:Y:S02]  /*32b80*/  LOP3.LUT R12, R0, R12, R3, 0x96, !PT ;  /* 0x0000000c000c7212 */ /* 0x000fe400078e9603 */
[----:B------:R-:W-:Y:S02]  /*32b90*/  PRMT R0, RZ, 0x7610, R0 ;  /* 0x00007610ff007816 */ /* 0x000fe40000000000 */
[----:B---3--:R-:W-:-:S04]  /*32ba0*/  IADD3 R17, P2, R17, UR30, RZ ;  /* 0x0000001e11117c10 */ /* 0x008fc8000ff5e0ff */
[----:B--2---:R-:W-:Y:S01]  /*32bb0*/  IADD3.X R19, R19, UR13, RZ, P2, !PT ;  /* 0x0000000d13137c10 */ /* 0x004fe200097fe4ff */
[----:B------:R0:W-:Y:S01]  /*32bc0*/  STL [R1+0x47c], R17 ;  /* 0x00047c1101007387 */ /* 0x0001e20000100800 */
[----:B------:R-:W-:-:S03]  /*32bd0*/  ISETP.GE.U32.AND P2, PT, R17, UR8, PT ;  /* 0x0000000811007c0c */ /* 0x000fc6000bf46070 */
[----:B------:R0:W-:Y:S01]  /*32be0*/  STL [R1+0x478], R19 ;  /* 0x0004781301007387 */ /* 0x0001e20000100800 */
[----:B------:R-:W-:-:S13]  /*32bf0*/  ISETP.GE.U32.AND.EX P0, PT, R19, UR9, PT, P2 ;  /* 0x0000000913007c0c */ /* 0x000fda000bf06120 */
[----:B0-----:R-:W-:Y:S05]  /*32c00*/  @P0 BRA `(.L_x_565) ;  /* 0x0000000400500947 */ /* 0x001fea0003800000 */
[----:B------:R-:W0:Y:S01]  /*32c10*/  S2R R14, SR_CTAID.X ;  /* 0x00000000000e7919 */ /* 0x000e220000002500 */
[----:B------:R-:W-:Y:S01]  /*32c20*/  ULDC.64 UR8, c[0x0][0x628] ;  /* 0x00018a0000087ab9 */ /* 0x000fe20000000a00 */
[----:B------:R-:W1:Y:S01]  /*32c30*/  LDC R15, c[0x0][0x144] ;  /* 0x00005100ff0f7b82 */ /* 0x000e620000000800 */
[----:B------:R-:W-:Y:S01]  /*32c40*/  ISETP.NE.U32.AND P0, PT, RZ, UR8, PT ;  /* 0x00000008ff007c0c */ /* 0x000fe2000bf05070 */
[----:B------:R-:W2:Y:S01]  /*32c50*/  S2R R0, SR_CTAID.Y ;  /* 0x0000000000007919 */ /* 0x000ea20000002600 */
[----:B------:R-:W-:Y:S01]  /*32c60*/  ULDC UR10, c[0x0][0x150] ;  /* 0x00005400000a7ab9 */ /* 0x000fe20000000800 */
[----:B------:R-:W-:Y:S01]  /*32c70*/  ULDC UR11, c[0x0][0x630] ;  /* 0x00018c00000b7ab9 */ /* 0x000fe20000000800 */
[----:B------:R-:W-:Y:S02]  /*32c80*/  ISETP.NE.AND.EX P0, PT, RZ, UR9, PT, P0 ;  /* 0x00000009ff007c0c */ /* 0x000fe4000bf05300 */
[----:B------:R-:W-:Y:S02]  /*32c90*/  MOV R2, R17 ;  /* 0x0000001100027202 */ /* 0x000fe40000000f00 */
[----:B0-----:R-:W-:-:S05]  /*32ca0*/  I2FP.F32.U32 R3, R14 ;  /* 0x0000000e00037245 */ /* 0x001fca0000201000 */
[----:B------:R-:W-:Y:S01]  /*32cb0*/  FMUL R16, R3, UR10 ;  /* 0x0000000a03107c20 */ /* 0x000fe20008400000 */
[----:B------:R-:W-:-:S03]  /*32cc0*/  IMAD.MOV.U32 R3, RZ, RZ, R19 ;  /* 0x000000ffff037224 */ /* 0x000fc600078e0013 */
[----:B--2---:R-:W-:Y:S05]  /*32cd0*/  @!P0 BRA `(.L_x_566) ;  /* 0x0000000000288947 */ /* 0x004fea0003800000 */
[----:B------:R-:W-:Y:S02]  /*32ce0*/  ULDC UR10, c[0x0][0x634] ;  /* 0x00018d00000a7ab9 */ /* 0x000fe40000000800 */
[----:B------:R-:W-:-:S05]  /*32cf0*/  IADD3 R3, P0, R17, UR10, RZ ;  /* 0x0000000a11037c10 */ /* 0x000fca000ff1e0ff */
[----:B------:R-:W-:-:S04]  /*32d00*/  IMAD.X R13, RZ, RZ, R19, P0 ;  /* 0x000000ffff0d7224 */ /* 0x000fc800000e0613 */
[----:B------:R-:W-:-:S04]  /*32d10*/  IMAD.WIDE.U32 R4, R13, UR8, RZ ;  /* 0x000000080d047c25 */ /* 0x000fc8000f8e00ff */
[----:B------:R-:W-:-:S04]  /*32d20*/  IMAD.WIDE.U32 R4, P0, R3, UR9, R4 ;  /* 0x0000000903047c25 */ /* 0x000fc8000f800004 */
[----:B------:R-:W-:-:S04]  /*32d30*/  IMAD.WIDE.U32 R2, R3, UR8, RZ ;  /* 0x0000000803027c25 */ /* 0x000fc8000f8e00ff */
[----:B------:R-:W-:Y:S01]  /*32d40*/  IMAD.MOV.U32 R2, RZ, RZ, R5 ;  /* 0x000000ffff027224 */ /* 0x000fe200078e0005 */
[----:B------:R-:W-:Y:S02]  /*32d50*/  IADD3 RZ, P1, R3, R4, RZ ;  /* 0x0000000403ff7210 */ /* 0x000fe40007f3e0ff */
[----:B------:R-:W-:-:S03]  /*32d60*/  IADD3.X R3, RZ, RZ, RZ, P0, !PT ;  /* 0x000000ffff037210 */ /* 0x000fc600007fe4ff */
[----:B------:R-:W-:-:S08]  /*32d70*/  IMAD.WIDE.U32.X R2, R13, UR9, R2, P1 ;  /* 0x000000090d027c25 */ /* 0x000fd000088e0402 */
.L_x_566:
[--C-:B------:R-:W-:Y:S01]  /*32d80*/  SHF.R.U64 R13, R2, UR11, R3.reuse ;  /* 0x0000000b020d7c19 */ /* 0x100fe20008001203 */
[----:B------:R-:W0:Y:S01]  /*32d90*/  F2I.U32.TRUNC.NTZ R16, R16 ;  /* 0x0000001000107305 */ /* 0x000e22000020f000 */
[----:B------:R-:W-:Y:S01]  /*32da0*/  SHF.R.U32.HI R2, RZ, UR11, R3 ;  /* 0x0000000bff027c19 */ /* 0x000fe20008011603 */
[----:B------:R-:W-:Y:S01]  /*32db0*/  ULDC.64 UR8, c[0x0][0x620] ;  /* 0x0001880000087ab9 */ /* 0x000fe20000000a00 */
[----:B------:R-:W-:Y:S01]  /*32dc0*/  IADD3 R5, P0, RZ, -R13, RZ ;  /* 0x8000000dff057210 */ /* 0x000fe20007f1e0ff */
[----:B------:R-:W-:Y:S01]  /*32dd0*/  IMAD.MOV.U32 R3, RZ, RZ, R19 ;  /* 0x000000ffff037224 */ /* 0x000fe200078e0013 */
[----:B------:R-:W-:-:S03]  /*32de0*/  ULDC.64 UR10, c[0x0][0x640] ;  /* 0x00019000000a7ab9 */ /* 0x000fc60000000a00 */
[----:B------:R-:W-:Y:S01]  /*32df0*/  IMAD.X R2, RZ, RZ, ~R2, P0 ;  /* 0x000000ffff027224 */ /* 0x000fe200000e0e02 */
[----:B------:R-:W-:-:S03]  /*32e00*/  ISETP.NE.U32.AND P0, PT, RZ, UR10, PT ;  /* 0x0000000aff007c0c */ /* 0x000fc6000bf05070 */
[----:B------:R-:W-:Y:S01]  /*32e10*/  IMAD R4, R2, UR8, RZ ;  /* 0x0000000802047c24 */ /* 0x000fe2000f8e02ff */
[----:B------:R-:W-:Y:S02]  /*32e20*/  MOV R2, R17 ;  /* 0x0000001100027202 */ /* 0x000fe40000000f00 */
[----:B------:R-:W2:Y:S01]  /*32e30*/  LDC R17, c[0x0][0x148] ;  /* 0x00005200ff117b82 */ /* 0x000ea20000000800 */
[----:B------:R-:W-:Y:S02]  /*32e40*/  ISETP.NE.AND.EX P0, PT, RZ, UR11, PT, P0 ;  /* 0x0000000bff007c0c */ /* 0x000fe4000bf05300 */
[----:B------:R-:W-:Y:S01]  /*32e50*/  IMAD.WIDE.U32 R2, R5, UR8, R2 ;  /* 0x0000000805027c25 */ /* 0x000fe2000f8e0002 */
[----:B------:R-:W-:-:S03]  /*32e60*/  ULDC UR8, c[0x0][0x618] ;  /* 0x0001860000087ab9 */ /* 0x000fc60000000800 */
[----:B------:R-:W-:Y:S01]  /*32e70*/  IMAD R5, R5, UR9, R4 ;  /* 0x0000000905057c24 */ /* 0x000fe2000f8e0204 */
[----:B------:R-:W-:Y:S01]  /*32e80*/  ULDC UR9, c[0x0][0x154] ;  /* 0x0000550000097ab9 */ /* 0x000fe20000000800 */
[----:B0-----:R-:W-:-:S03]  /*32e90*/  IMAD.MOV R4, RZ, RZ, -R16 ;  /* 0x000000ffff047224 */ /* 0x001fc600078e0a10 */
[----:B------:R-:W-:Y:S01]  /*32ea0*/  IADD3 R3, R3, R5, RZ ;  /* 0x0000000503037210 */ /* 0x000fe20007ffe0ff */
[----:B-1----:R-:W-:Y:S01]  /*32eb0*/  IMAD R14, R15, R4, R14 ;  /* 0x000000040f0e7224 */ /* 0x002fe200078e020e */
[----:B------:R-:W-:Y:S02]  /*32ec0*/  I2FP.F32.U32 R4, R0 ;  /* 0x0000000000047245 */ /* 0x000fe40000201000 */
[--C-:B------:R-:W-:Y:S02]  /*32ed0*/  SHF.R.U64 R15, R2, UR8, R3.reuse ;  /* 0x00000008020f7c19 */ /* 0x100fe40008001203 */
[----:B------:R-:W-:Y:S01]  /*32ee0*/  SHF.R.U32.HI R2, RZ, UR8, R3 ;  /* 0x00000008ff027c19 */ /* 0x000fe20008011603 */
[----:B------:R-:W-:Y:S01]  /*32ef0*/  FMUL R4, R4, UR9 ;  /* 0x0000000904047c20 */ /* 0x000fe20008400000 */
[----:B------:R-:W-:Y:S02]  /*32f00*/  ULDC UR8, c[0x0][0x608] ;  /* 0x0001820000087ab9 */ /* 0x000fe40000000800 */
[--C-:B------:R-:W-:Y:S01]  /*32f10*/  SHF.R.U64 R18, R15, UR8, R2.reuse ;  /* 0x000000080f127c19 */ /* 0x100fe20008001202 */
[----:B------:R0:W1:Y:S01]  /*32f20*/  F2I.U32.TRUNC.NTZ R20, R4 ;  /* 0x0000000400147305 */ /* 0x000062000020f000 */
[----:B------:R-:W-:Y:S01]  /*32f30*/  SHF.R.U32.HI R3, RZ, UR8, R2 ;  /* 0x00000008ff037c19 */ /* 0x000fe20008011602 */
[----:B------:R-:W-:-:S03]  /*32f40*/  ULDC UR8, c[0x0][0x658] ;  /* 0x0001960000087ab9 */ /* 0x000fc60000000800 */
[--C-:B------:R-:W-:Y:S02]  /*32f50*/  SHF.R.U64 R16, R18, UR8, R3.reuse ;  /* 0x0000000812107c19 */ /* 0x100fe40008001203 */
[----:B------:R-:W-:-:S03]  /*32f60*/  SHF.R.U32.HI R19, RZ, UR8, R3 ;  /* 0x00000008ff137c19 */ /* 0x000fc60008011603 */
[----:B------:R-:W-:Y:S02]  /*32f70*/  IMAD.MOV.U32 R2, RZ, RZ, R16 ;  /* 0x000000ffff027224 */ /* 0x000fe400078e0010 */
[----:B------:R-:W-:Y:S01]  /*32f80*/  IMAD.MOV.U32 R3, RZ, RZ, R19 ;  /* 0x000000ffff037224 */ /* 0x000fe200078e0013 */
[----:B0-----:R-:W-:Y:S06]  /*32f90*/  @!P0 BRA `(.L_x_567) ;  /* 0x0000000000288947 */ /* 0x001fec0003800000 */
[----:B------:R-:W-:Y:S02]  /*32fa0*/  ULDC UR8, c[0x0][0x64c] ;  /* 0x0001930000087ab9 */ /* 0x000fe40000000800 */
[----:B------:R-:W-:-:S04]  /*32fb0*/  IADD3 R3, P0, R16, UR8, RZ ;  /* 0x0000000810037c10 */ /* 0x000fc8000ff1e0ff */
[----:B------:R-:W-:-:S05]  /*32fc0*/  IADD3.X R19, RZ, R19, RZ, P0, !PT ;  /* 0x00000013ff137210 */ /* 0x000fca00007fe4ff */
[----:B------:R-:W-:-:S04]  /*32fd0*/  IMAD.WIDE.U32 R4, R19, UR10, RZ ;  /* 0x0000000a13047c25 */ /* 0x000fc8000f8e00ff */
[----:B------:R-:W-:-:S04]  /*32fe0*/  IMAD.WIDE.U32 R4, P0, R3, UR11, R4 ;  /* 0x0000000b03047c25 */ /* 0x000fc8000f800004 */
[----:B------:R-:W-:-:S04]  /*32ff0*/  IMAD.WIDE.U32 R2, R3, UR10, RZ ;  /* 0x0000000a03027c25 */ /* 0x000fc8000f8e00ff */
[----:B------:R-:W-:Y:S01]  /*33000*/  IMAD.MOV.U32 R2, RZ, RZ, R5 ;  /* 0x000000ffff027224 */ /* 0x000fe200078e0005 */
[----:B------:R-:W-:Y:S01]  /*33010*/  IADD3 RZ, P1, R3, R4, RZ ;  /* 0x0000000403ff7210 */ /* 0x000fe20007f3e0ff */
[----:B------:R-:W-:-:S04]  /*33020*/  IMAD.X R3, RZ, RZ, RZ, P0 ;  /* 0x000000ffff037224 */ /* 0x000fc800000e06ff */
[----:B------:R-:W-:-:S08]  /*33030*/  IMAD.WIDE.U32.X R2, R19, UR11, R2, P1 ;  /* 0x0000000b13027c25 */ /* 0x000fd000088e0402 */
.L_x_567:
[----:B------:R-:W-:Y:S01]  /*33040*/  ULDC UR8, c[0x0][0x648] ;  /* 0x0001920000087ab9 */ /* 0x000fe20000000800 */
[----:B-1----:R-:W-:Y:S01]  /*33050*/  IADD3 R20, -R20, RZ, RZ ;  /* 0x000000ff14147210 */ /* 0x002fe20007ffe1ff */
[----:B------:R-:W-:Y:S01]  /*33060*/  ULDC UR9, c[0x0][0x610] ;  /* 0x0001840000097ab9 */ /* 0x000fe20000000800 */
[----:B------:R-:W-:Y:S01]  /*33070*/  SHF.R.U64 R3, R2, UR8, R3 ;  /* 0x0000000802037c19 */ /* 0x000fe20008001203 */
[----:B------:R-:W-:Y:S01]  /*33080*/  ULDC UR8, c[0x0][0x638] ;  /* 0x00018e0000087ab9 */ /* 0x000fe20000000800 */
[----:B------:R-:W-:Y:S01]  /*33090*/  LOP3.LUT R2, R18, UR6, RZ, 0xc0, !PT ;  /* 0x0000000612027c12 */ /* 0x000fe2000f8ec0ff */
[----:B--2---:R-:W-:Y:S01]  /*330a0*/  @P4 IMAD R14, R17, R20, R0 ;  /* 0x00000014110e4224 */ /* 0x004fe200078e0200 */
[----:B------:R-:W-:Y:S01]  /*330b0*/  LOP3.LUT R15, R15, UR4, RZ, 0xc0, !PT ;  /* 0x000000040f0f7c12 */ /* 0x000fe2000f8ec0ff */
[----:B------:R-:W-:Y:S02]  /*330c0*/  IMAD.MOV R5, RZ, RZ, -R3 ;  /* 0x000000ffff057224 */ /* 0x000fe400078e0a03 */
[----:B------:R-:W-:-:S02]  /*330d0*/  IMAD R3, R3, UR5, R2 ;  /* 0x0000000503037c24 */ /* 0x000fc4000f8e0202 */
[----:B------:R-:W-:Y:S01]  /*330e0*/  IMAD R16, R5, UR8, R16 ;  /* 0x0000000805107c24 */ /* 0x000fe2000f8e0210 */
[----:B------:R-:W-:Y:S01]  /*330f0*/  ULDC UR8, c[0x0][0x600] ;  /* 0x0001800000087ab9 */ /* 0x000fe20000000800 */
[----:B------:R-:W-:Y:S02]  /*33100*/  IMAD R14, R3, UR9, R14 ;  /* 0x00000009030e7c24 */ /* 0x000fe4000f8e020e */
[----:B------:R-:W-:Y:S02]  /*33110*/  IMAD R3, R16, UR8, R15 ;  /* 0x0000000810037c24 */ /* 0x000fe4000f8e020f */
[----:B------:R-:W-:-:S03]  /*33120*/  IMAD.MOV.U32 R0, RZ, RZ, 0x1 ;  /* 0x00000001ff007424 */ /* 0x000fc600078e00ff */
[----:B------:R-:W-:Y:S02]  /*33130*/  SEL R5, R3, R14, !P4 ;  /* 0x0000000e03057207 */ /* 0x000fe40006000000 */
[----:B------:R-:W-:-:S07]  /*33140*/  SEL R4, R14, R3, !P4 ;  /* 0x000000030e047207 */ /* 0x000fce0006000000 */
.L_x_565:
[----:B------:R-:W-:Y:S05]  /*33150*/  BSYNC B1 ;  /* 0x0000000000017941 */ /* 0x000fea0003800000 */
.L_x_564:
[----:B------:R-:W-:-:S13]  /*33160*/  LOP3.LUT P0, RZ, R0, 0xff, RZ, 0xc0, !PT ;  /* 0x000000ff00ff7812 */ /* 0x000fda000780c0ff */
[----:B------:R-:W-:Y:S05]  /*33170*/  @P0 BRA `(.L_x_568) ;  /* 0xfffffff000f80947 */ /* 0x000fea000383ffff */
[----:B------:R-:W-:Y:S05]  /*33180*/  BSYNC B0 ;  /* 0x0000000000007941 */ /* 0x000fea0003800000 */
.L_x_557:
[----:B------:R-:W-:-:S03]  /*33190*/  UMOV UR8, 0xffffffff ;  /* 0xffffffff00087882 */ /* 0x000fc60000000000 */
[----:B------:R-:W-:Y:S05]  /*331a0*/  BRA.DIV UR8, `(.L_x_569) ;  /* 0x0000000208e07947 */ /* 0x000fea000b800000 */
[----:B------:R-:W-:-:S13]  /*331b0*/  ELECT P0, URZ, PT ;  /* 0x00000000003f782f */ /* 0x000fda0003800000 */
.L_x_581:
[----:B------:R-:W-:Y:S04]  /*331c0*/  BSSY B0, `(.L_x_570) ;  /* 0x000001a000007945 */ /* 0x000fe80003800000 */
[----:B------:R-:W-:Y:S05]  /*331d0*/  @!P0 BRA `(.L_x_571) ;  /* 0x0000000000608947 */ /* 0x000fea0003800000 */
[----:B------:R-:W-:-:S04]  /*331e0*/  ULOP3.LUT UR8, UR7, 0x2, URZ, 0xfc, !UPT ;  /* 0x0000000207087892 */ /* 0x000fc8000f8efc3f */
[----:B------:R-:W-:-:S06]  /*331f0*/  UISETP.NE.AND UP0, UPT, UR8, 0x3, UPT ;  /* 0x000000030800788c */ /* 0x000fcc000bf05270 */
[----:B------:R-:W-:-:S13]  /*33200*/  PLOP3.LUT P0, PT, PT, PT, UP0, 0x80, 0x0 ;  /* 0x000000000000781c */ /* 0x000fda0003f0f008 */
[----:B------:R-:W-:Y:S05]  /*33210*/  @!P0 BRA `(.L_x_572) ;  /* 0x0000000000048947 */ /* 0x000fea0003800000 */
[----:B------:R-:W-:Y:S01]  /*33220*/  BPT.TRAP 0x1 ;  /* 0x000000040000795c */ /* 0x000fe20000300000 */
.L_x_572:
[----:B------:R-:W0:Y:S01]  /*33230*/  S2R R3, SR_CgaCtaId ;  /* 0x0000000000037919 */ /* 0x000e220000008800 */
[----:B------:R-:W-:Y:S02]  /*33240*/  MOV R0, 0x400 ;  /* 0x0000040000007802 */ /* 0x000fe40000000f00 */
[----:B------:R-:W-:Y:S02]  /*33250*/  SHF.L.U32 R2, R12, 0x1f, RZ ;  /* 0x0000001f0c027819 */ /* 0x000fe400000006ff */
[----:B0-----:R-:W-:-:S04]  /*33260*/  LEA R0, R3, R0, 0x18 ;  /* 0x0000000003007211 */ /* 0x001fc800078ec0ff */
[----:B------:R-:W-:-:S05]  /*33270*/  IADD3 R0, R0, 0x10, RZ ;  /* 0x0000001000007810 */ /* 0x000fca0007ffe0ff */
[C---:B------:R-:W-:Y:S02]  /*33280*/  IMAD R5, R11.reuse, 0x8, R0 ;  /* 0x000000080b057824 */ /* 0x040fe400078e0200 */
[----:B------:R-:W-:Y:S02]  /*33290*/  VIADD R11, R11, 0x1 ;  /* 0x000000010b0b7836 */ /* 0x000fe40000000000 */
[----:B------:R-:W0:Y:S03]  /*332a0*/  SYNCS.PHASECHK.TRANS64.TRYWAIT P0, [R5+URZ], R2 ;  /* 0x00000002050075a7 */ /* 0x000e26000800017f */
[----:B------:R-:W-:-:S04]  /*332b0*/  ISETP.NE.AND P1, PT, R11, 0x2, PT ;  /* 0x000000020b00780c */ /* 0x000fc80003f25270 */
[----:B------:R-:W-:Y:S02]  /*332c0*/  SEL R3, RZ, 0x1, P1 ;  /* 0x00000001ff037807 */ /* 0x000fe40000800000 */
[----:B------:R-:W-:Y:S02]  /*332d0*/  SEL R11, R11, RZ, P1 ;  /* 0x000000ff0b0b7207 */ /* 0x000fe40000800000 */
[----:B------:R-:W-:Y:S01]  /*332e0*/  LOP3.LUT R3, R12, R3, RZ, 0x3c, !PT ;  /* 0x000000030c037212 */ /* 0x000fe200078e3cff */
[----:B0-----:R-:W-:Y:S06]  /*332f0*/  @!P0 BRA `(.L_x_573) ;  /* 0x0000000000ac8947 */ /* 0x001fec0003800000 */
.L_x_582:
[----:B------:R-:W-:Y:S02]  /*33300*/  LEA R11, R11, R0, 0x3 ;  /* 0x000000000b0b7211 */ /* 0x000fe400078e18ff */
[----:B------:R-:W-:-:S07]  /*33310*/  SHF.L.U32 R0, R3, 0x1f, RZ ;  /* 0x0000001f03007819 */ /* 0x000fce00000006ff */
.L_x_574:
[----:B-1----:R1:W2:Y:S02]  /*33320*/  SYNCS.PHASECHK.TRANS64.TRYWAIT P0, [R11+URZ], R0 ;  /* 0x000000000b0075a7 */ /* 0x0022a4000800017f */
[----:B--2---:R-:W-:Y:S05]  /*33330*/  @!P0 NANOSLEEP.SYNCS 0x989680 ;  /* 0x009896800000895d */ /* 0x004fea0003900000 */
[----:B------:R-:W2:Y:S02]  /*33340*/  @!P0 SYNCS.PHASECHK.TRANS64 P0, [R11+URZ], R0 ;  /* 0x000000000b0085a7 */ /* 0x000ea4000800007f */
[----:B--2---:R-:W-:Y:S05]  /*33350*/  @!P0 BRA `(.L_x_574) ;  /* 0xfffffffc00f08947 */ /* 0x004fea000383ffff */
.L_x_571:
[----:B------:R-:W-:Y:S05]  /*33360*/  BSYNC B0 ;  /* 0x0000000000007941 */ /* 0x000fea0003800000 */
.L_x_570:
[----:B------:R-:W-:Y:S05]  /*33370*/  EXIT ;  /* 0x000000000000794d */ /* 0x000fea0003800000 */
.L_x_21:
[----:B--2---:R-:W-:-:S04]  /*33380*/  IMAD.U32 R3, RZ, RZ, UR6 ;  /* 0x00000006ff037e24 */ /* 0x004fc8000f8e00ff */
[----:B------:R2:W3:Y:S03]  /*33390*/  SYNCS.PHASECHK.TRANS64.TRYWAIT P0, [R3+URZ], R0 ;  /* 0x00000000030075a7 */ /* 0x0004e6000800017f */
[----:B---3--:R-:W-:Y:S05]  /*333a0*/  @!P0 NANOSLEEP.SYNCS 0x989680 ;  /* 0x009896800000895d */ /* 0x008fea0003900000 */
[----:B------:R-:W3:Y:S02]  /*333b0*/  @!P0 SYNCS.PHASECHK.TRANS64 P0, [R3+URZ], R0 ;  /* 0x00000000030085a7 */ /* 0x000ee4000800007f */
[----:B---3--:R-:W-:Y:S05]  /*333c0*/  @!P0 BRA `(.L_x_21) ;  /* 0xfffffffc00ec8947 */ /* 0x008fea000383ffff */
[----:B------:R-:W-:Y:S05]  /*333d0*/  BRA `(.L_x_20) ;  /* 0xfffffcf800807947 */ /* 0x000fea000383ffff */
.L_x_27:
[----:B-----5:R2:W-:Y:S02]  /*333e0*/  STL [R1+0x490], R2 ;  /* 0x0004900201007387 */ /* 0x0205e40000100800 */
[----:B--2---:R-:W-:-:S04]  /*333f0*/  IMAD.U32 R2, RZ, RZ, UR22 ;  /* 0x00000016ff027e24 */ /* 0x004fc8000f8e00ff */
[----:B------:R2:W3:Y:S03]  /*33400*/  SYNCS.PHASECHK.TRANS64.TRYWAIT P0, [R2+URZ], R0 ;  /* 0x00000000020075a7 */ /* 0x0004e6000800017f */
[----:B---3--:R-:W-:Y:S05]  /*33410*/  @!P0 NANOSLEEP.SYNCS 0x989680 ;  /* 0x009896800000895d */ /* 0x008fea0003900000 */
[----:B------:R2:W3:Y:S02]  /*33420*/  @!P0 SYNCS.PHASECHK.TRANS64 P0, [R2+URZ], R0 ;  /* 0x00000000020085a7 */ /* 0x0004e4000800007f */
[----:B--2---:R2:W5:Y:S02]  /*33430*/  LDL.LU R2, [R1+0x490] ;  /* 0x0004900001027983 */ /* 0x0045640000300800 */
[----:B--23--:R-:W-:Y:S05]  /*33440*/  @!P0 BRA `(.L_x_27) ;  /* 0xfffffffc00e48947 */ /* 0x00cfea000383ffff */
[----:B------:R-:W-:Y:S05]  /*33450*/  BRA `(.L_x_26) ;  /* 0xfffffda0003c7947 */ /* 0x000fea000383ffff */
.L_x_558:
[----:B------:R-:W-:Y:S01]  /*33460*/  BSSY B1, `(.L_x_575) ;  /* 0x0000006000017945 */ /* 0x000fe20003800000 */
[----:B------:R-:W-:-:S07]  /*33470*/  MOV R0, 0xffffffff ;  /* 0xffffffff00007802 */ /* 0x000fce0000000f00 */
[----:B------:R-:W-:Y:S05]  /*33480*/  WARPSYNC.COLLECTIVE R0, `(.L_x_576) ;  /* 0x00000000000c7348 */ /* 0x000fea0003c00000 */
[----:B------:R-:W-:Y:S02]  /*33490*/  ELECT P0, UR62, PT ;  /* 0x00000000003e782f */ /* 0x000fe40003800000 */
[----:B------:R-:W-:Y:S01]  /*334a0*/  MOV R0, UR62 ;  /* 0x0000003e00007c02 */ /* 0x000fe20008000f00 */
[----:B------:R-:W-:Y:S10]  /*334b0*/  ENDCOLLECTIVE ;  /* 0x000000000000791b */ /* 0x000ff40003800000 */
.L_x_576:
[----:B------:R-:W-:Y:S05]  /*334c0*/  BSYNC B1 ;  /* 0x0000000000017941 */ /* 0x000fea0003800000 */
.L_x_575:
[----:B------:R-:W-:Y:S05]  /*334d0*/  BRA `(.L_x_577) ;  /* 0xfffffff0002c7947 */ /* 0x000fea000383ffff */
.L_x_561:
[----:B0-----:R0:W2:Y:S02]  /*334e0*/  SYNCS.PHASECHK.TRANS64.TRYWAIT P0, [R16+URZ+0x10], R3 ;  /* 0x00001003100075a7 */ /* 0x0010a4000800017f */
[----:B--2---:R-:W-:Y:S05]  /*334f0*/  @!P0 NANOSLEEP.SYNCS 0x989680 ;  /* 0x009896800000895d */ /* 0x004fea0003900000 */
[----:B------:R-:W2:Y:S02]  /*33500*/  @!P0 SYNCS.PHASECHK.TRANS64 P0, [R16+URZ+0x10], R3 ;  /* 0x00001003100085a7 */ /* 0x000ea4000800007f */
[----:B--2---:R-:W-:Y:S05]  /*33510*/  @!P0 BRA `(.L_x_561) ;  /* 0xfffffffc00f08947 */ /* 0x004fea000383ffff */
[----:B------:R-:W-:Y:S05]  /*33520*/  BRA `(.L_x_578) ;  /* 0xfffffff000687947 */ /* 0x000fea000383ffff */
.L_x_569:
[----:B------:R-:W-:Y:S01]  /*33530*/  BSSY B0, `(.L_x_579) ;  /* 0x0000006000007945 */ /* 0x000fe20003800000 */
[----:B------:R-:W-:-:S07]  /*33540*/  IMAD.MOV.U32 R0, RZ, RZ, -0x1 ;  /* 0xffffffffff007424 */ /* 0x000fce00078e00ff */
[----:B------:R-:W-:Y:S05]  /*33550*/  WARPSYNC.COLLECTIVE R0, `(.L_x_580) ;  /* 0x00000000000c7348 */ /* 0x000fea0003c00000 */
[----:B------:R-:W-:Y:S02]  /*33560*/  ELECT P0, UR62, PT ;  /* 0x00000000003e782f */ /* 0x000fe40003800000 */
[----:B------:R-:W-:Y:S01]  /*33570*/  MOV R0, UR62 ;  /* 0x0000003e00007c02 */ /* 0x000fe20008000f00 */
[----:B------:R-:W-:Y:S10]  /*33580*/  ENDCOLLECTIVE ;  /* 0x000000000000791b */ /* 0x000ff40003800000 */
.L_x_580:
[----:B------:R-:W-:Y:S05]  /*33590*/  BSYNC B0 ;  /* 0x0000000000007941 */ /* 0x000fea0003800000 */
.L_x_579:
[----:B------:R-:W-:Y:S05]  /*335a0*/  BRA `(.L_x_581) ;  /* 0xfffffffc00047947 */ /* 0x000fea000383ffff */
.L_x_573:
[----:B0-----:R0:W1:Y:S02]  /*335b0*/  SYNCS.PHASECHK.TRANS64.TRYWAIT P0, [R5+URZ], R2 ;  /* 0x00000002050075a7 */ /* 0x001064000800017f */
[----:B-1----:R-:W-:Y:S05]  /*335c0*/  @!P0 NANOSLEEP.SYNCS 0x989680 ;  /* 0x009896800000895d */ /* 0x002fea0003900000 */
[----:B------:R-:W1:Y:S02]  /*335d0*/  @!P0 SYNCS.PHASECHK.TRANS64 P0, [R5+URZ], R2 ;  /* 0x00000002050085a7 */ /* 0x000e64000800007f */
[----:B-1----:R-:W-:Y:S05]  /*335e0*/  @!P0 BRA `(.L_x_573) ;  /* 0xfffffffc00f08947 */ /* 0x002fea000383ffff */
[----:B------:R-:W-:Y:S05]  /*335f0*/  BRA `(.L_x_582) ;  /* 0xfffffffc00407947 */ /* 0x000fea000383ffff */
.L_x_583:
[----:B------:R-:W-:-:S00]  /*33600*/  BRA `(.L_x_583) ;  /* 0xfffffffc00fc7947 */ /* 0x000fc0000383ffff */
[----:B------:R-:W-:-:S00]  /*33610*/  NOP ;  /* 0x0000000000007918 */ /* 0x000fc00000000000 */
        /* <DEDUP_REMOVED lines=14> */
.L_x_584:


//--------------------- .nv.shared._ZN7cutlass13device_kernelINS_4gemm6kernel13GemmUniversalIN4cute5tupleIJiiiiEEENS1_10collective13CollectiveMmaINS1_37MainloopSm90TmaGmmaWarpSpecializedFP8ILi2ENS5_IJNS4_1CILi2EEENSA_ILi1EEESC_EEENS1_35KernelTmaWarpSpecializedCooperativeEEENS5_IJNSA_ILi192EEENSA_ILi256EEESH_EEENS_12float_e4m3_tENS5_IJlSC_lEEESJ_SK_NS4_8TiledMMAINS4_8MMA_AtomIJNS4_4SM904GMMA31MMA_64x256x32_F32E4M3E4M3_SS_TNILNSO_7ScaleInE1ELSQ_1EEEEEENS4_6LayoutISD_NS5_IJSC_NSA_ILi0EEESU_EEEEENS5_IJNS4_10UnderscoreESX_SX_EEEEENS4_13SM90_TMA_LOADENS4_14ComposedLayoutINS4_7SwizzleILi3ELi4ELi3EEENS4_18smem_ptr_flag_bitsILi8EEENST_INS5_IJNSA_ILi8EEENSA_ILi128EEEEEENS5_IJS17_SC_EEEEEEEvNS4_8identityENS4_23SM90_TMA_LOAD_MULTICASTES1B_vS1C_EENS_8epilogue10collective6detail29Sm90TmaWarpSpecializedAdapterINS1G_15DefaultEpilogueISJ_SK_SK_NS1F_6thread17LinearCombinationISJ_Li1EffLNS1K_9ScaleType4KindE0ELNS_15FloatRoundStyleE2ESJ_EENS1_15EpilogueDefaultEEEEEvvEEEEvNT_6ParamsE --------------------------
	.section	.nv.shared._ZN7cutlass13device_kernelINS_4gemm6kernel13GemmUniversalIN4cute5tupleIJiiiiEEENS1_10collective13CollectiveMmaINS1_37MainloopSm90TmaGmmaWarpSpecializedFP8ILi2ENS5_IJNS4_1CILi2EEENSA_ILi1EEESC_EEENS1_35KernelTmaWarpSpecializedCooperativeEEENS5_IJNSA_ILi192EEENSA_ILi256EEESH_EEENS_12float_e4m3_tENS5_IJlSC_lEEESJ_SK_NS4_8TiledMMAINS4_8MMA_AtomIJNS4_4SM904GMMA31MMA_64x256x32_F32E4M3E4M3_SS_TNILNSO_7ScaleInE1ELSQ_1EEEEEENS4_6LayoutISD_NS5_IJSC_NSA_ILi0EEESU_EEEEENS5_IJNS4_10UnderscoreESX_SX_EEEEENS4_13SM90_TMA_LOADENS4_14ComposedLayoutINS4_7SwizzleILi3ELi4ELi3EEENS4_18smem_ptr_flag_bitsILi8EEENST_INS5_IJNSA_ILi8EEENSA_ILi128EEEEEENS5_IJS17_SC_EEEEEEEvNS4_8identityENS4_23SM90_TMA_LOAD_MULTICASTES1B_vS1C_EENS_8epilogue10collective6detail29Sm90TmaWarpSpecializedAdapterINS1G_15DefaultEpilogueISJ_SK_SK_NS1F_6thread17LinearCombinationISJ_Li1EffLNS1K_9ScaleType4KindE0ELNS_15FloatRoundStyleE2ESJ_EENS1_15EpilogueDefaultEEEEEvvEEEEvNT_6ParamsE,"aw",@nobits
	.sectionflags	@""
	.align	16
	.zero		1024


//--------------------- .nv.shared.reserved.0     --------------------------
	.section	.nv.shared.reserved.0,"aw",@nobits
	.weak		__nv_reservedSMEM_offset_0_alias
	.size		__nv_reservedSMEM_offset_0_alias, 0, 0
	.other		__nv_reservedSMEM_offset_0_alias,@"STO_CUDA_RESERVED_SHARED STV_DEFAULT"
__nv_reservedSMEM_offset_0_alias:
	.zero		0


//--------------------- .nv.global                --------------------------
	.section	.nv.global,"aw",@nobits
.nv.global:
	.type		_ZN40_INTERNAL_ae2b66aa_4_k_cu_67568a54_102744cute1_E,@object
	.size		_ZN40_INTERNAL_ae2b66aa_4_k_cu_67568a54_102744cute1_E,(_ZN40_INTERNAL_ae2b66aa_4_k_cu_67568a54_102744cuda3std3__45__cpo6cbeginE - _ZN40_INTERNAL_ae2b66aa_4_k_cu_67568a54_102744cute1_E)
_ZN40_INTERNAL_ae2b66aa_4_k_cu_67568a54_102744cute1_E:
	.zero		1
	.type		_ZN40_INTERNAL_ae2b66aa_4_k_cu_67568a54_102744cuda3std3__45__cpo6cbeginE,@object
	.size		_ZN40_INTERNAL_ae2b66aa_4_k_cu_67568a54_102744cuda3std3__45__cpo6cbeginE,(_ZN40_INTERNAL_ae2b66aa_4_k_cu_67568a54_102744cuda3std3__48in_placeE - _ZN40_INTERNAL_ae2b66aa_4_k_cu_67568a54_102744cuda3std3__45__cpo6cbeginE)
_ZN40_INTERNAL_ae2b66aa_4_k_cu_67568a54_102744cuda3std3__45__cpo6cbeginE:
	.zero		1
	.type		_ZN40_INTERNAL_ae2b66aa_4_k_cu_67568a54_102744cuda3std3__48in_placeE,@object
	.size		_ZN40_INTERNAL_ae2b66aa_4_k_cu_67568a54_102744cuda3std3__48in_placeE,(_ZN40_INTERNAL_ae2b66aa_4_k_cu_67568a54_102744cuda3std6ranges3__45__cpo9iter_moveE - _ZN40_INTERNAL_ae2b66aa_4_k_cu_67568a54_102744cuda3std3__48in_placeE)
_ZN40_INTERNAL_ae2b66aa_4_k_cu_67568a54_102744cuda3std3__48in_placeE:
	.zero		1
	.type		_ZN40_INTERNAL_ae2b66aa_4_k_cu_67568a54_102744cuda3std6ranges3__45__cpo9iter_moveE,@object
	.size		_ZN40_INTERNAL_ae2b66aa_4_k_cu_67568a54_102744cuda3std6ranges3__45__cpo9iter_moveE,(_ZN40_INTERNAL_ae2b66aa_4_k_cu_67568a54_102744cuda3std3__45__cpo5beginE - _ZN40_INTERNAL_ae2b66aa_4_k_cu_67568a54_102744cuda3std6ranges3__45__cpo9iter_moveE)
_ZN40_INTERNAL_ae2b66aa_4_k_cu_67568a54_102744cuda3std6ranges3__45__cpo9iter_moveE:
	.zero		1
	.type		_ZN40_INTERNAL_ae2b66aa_4_k_cu_67568a54_102744cuda3std3__45__cpo5beginE,@object
	.size		_ZN40_INTERNAL_ae2b66aa_4_k_cu_67568a54_102744cuda3std3__45__cpo5beginE,(_ZN40_INTERNAL_ae2b66aa_4_k_cu_67568a54_102744cuda3std3__442_GLOBAL__N__ae2b66aa_4_k_cu_67568a54_102746ignoreE - _ZN40_INTERNAL_ae2b66aa_4_k_cu_67568a54_102744cuda3std3__45__cpo5beginE)
_ZN40_INTERNAL_ae2b66aa_4_k_cu_67568a54_102744cuda3std3__45__cpo5beginE:
	.zero		1
	.type		_ZN40_INTERNAL_ae2b66aa_4_k_cu_67568a54_102744cuda3std3__442_GLOBAL__N__ae2b66aa_4_k_cu_67568a54_102746ignoreE,@object
	.size		_ZN40_INTERNAL_ae2b66aa_4_k_cu_67568a54_102744cuda3std3__442_GLOBAL__N__ae2b66aa_4_k_cu_67568a54_102746ignoreE,(_ZN40_INTERNAL_ae2b66aa_4_k_cu_67568a54_102744cute7productE - _ZN40_INTERNAL_ae2b66aa_4_k_cu_67568a54_102744cuda3std3__442_GLOBAL__N__ae2b66aa_4_k_cu_67568a54_102746ignoreE)
_ZN40_INTERNAL_ae2b66aa_4_k_cu_67568a54_102744cuda3std3__442_GLOBAL__N__ae2b66aa_4_k_cu_67568a54_102746ignoreE:
	.zero		1
	.type		_ZN40_INTERNAL_ae2b66aa_4_k_cu_67568a54_102744cute7productE,@object
	.size		_ZN40_INTERNAL_ae2b66aa_4_k_cu_67568a54_102744cute7productE,(_ZN40_INTERNAL_ae2b66aa_4_k_cu_67568a54_102744cuda3std3__45__cpo3endE - _ZN40_INTERNAL_ae2b66aa_4_k_cu_67568a54_102744cute7productE)
_ZN40_INTERNAL_ae2b66aa_4_k_cu_67568a54_102744cute7productE:
	.zero		1
	.type		_ZN40_INTERNAL_ae2b66aa_4_k_cu_67568a54_102744cuda3std3__45__cpo3endE,@object
	.size		_ZN40_INTERNAL_ae2b66aa_4_k_cu_67568a54_102744cuda3std3__45__cpo3endE,(_ZN40_INTERNAL_ae2b66aa_4_k_cu_67568a54_102744cuda3std3__419piecewise_constructE - _ZN40_INTERNAL_ae2b66aa_4_k_cu_67568a54_102744cuda3std3__45__cpo3endE)
_ZN40_INTERNAL_ae2b66aa_4_k_cu_67568a54_102744cuda3std3__45__cpo3endE:
	.zero		1
	.type		_ZN40_INTERNAL_ae2b66aa_4_k_cu_67568a54_102744cuda3std3__419piecewise_constructE,@object
	.size		_ZN40_INTERNAL_ae2b66aa_4_k_cu_67568a54_102744cuda3std3__419piecewise_constructE,(_ZN40_INTERNAL_ae2b66aa_4_k_cu_67568a54_102744cuda3std3__45__cpo4cendE - _ZN40_INTERNAL_ae2b66aa_4_k_cu_67568a54_102744cuda3std3__419piecewise_constructE)
_ZN40_INTERNAL_ae2b66aa_4_k_cu_67568a54_102744cuda3std3__419piecewise_constructE:
	.zero		1
	.type		_ZN40_INTERNAL_ae2b66aa_4_k_cu_67568a54_102744cuda3std3__45__cpo4cendE,@object
	.size		_ZN40_INTERNAL_ae2b66aa_4_k_cu_67568a54_102744cuda3std3__45__cpo4cendE,(_ZN40_INTERNAL_ae2b66aa_4_k_cu_67568a54_102744cuda3std6ranges3__45__cpo4swapE - _ZN40_INTERNAL_ae2b66aa_4_k_cu_67568a54_102744cuda3std3__45__cpo4cendE)
_ZN40_INTERNAL_ae2b66aa_4_k_cu_67568a54_102744cuda3std3__45__cpo4cendE:
	.zero		1
	.type		_ZN40_INTERNAL_ae2b66aa_4_k_cu_67568a54_102744cuda3std6ranges3__45__cpo4swapE,@object
	.size		_ZN40_INTERNAL_ae2b66aa_4_k_cu_67568a54_102744cuda3std6ranges3__45__cpo4swapE,(.L_7 - _ZN40_INTERNAL_ae2b66aa_4_k_cu_67568a54_102744cuda3std6ranges3__45__cpo4swapE)
_ZN40_INTERNAL_ae2b66aa_4_k_cu_67568a54_102744cuda3std6ranges3__45__cpo4swapE:
	.zero		1
.L_7:


//--------------------- .nv.constant0._ZN7cutlass13device_kernelINS_4gemm6kernel13GemmUniversalIN4cute5tupleIJiiiiEEENS1_10collective13CollectiveMmaINS1_37MainloopSm90TmaGmmaWarpSpecializedFP8ILi2ENS5_IJNS4_1CILi2EEENSA_ILi1EEESC_EEENS1_35KernelTmaWarpSpecializedCooperativeEEENS5_IJNSA_ILi192EEENSA_ILi256EEESH_EEENS_12float_e4m3_tENS5_IJlSC_lEEESJ_SK_NS4_8TiledMMAINS4_8MMA_AtomIJNS4_4SM904GMMA31MMA_64x256x32_F32E4M3E4M3_SS_TNILNSO_7ScaleInE1ELSQ_1EEEEEENS4_6LayoutISD_NS5_IJSC_NSA_ILi0EEESU_EEEEENS5_IJNS4_10UnderscoreESX_SX_EEEEENS4_13SM90_TMA_LOADENS4_14ComposedLayoutINS4_7SwizzleILi3ELi4ELi3EEENS4_18smem_ptr_flag_bitsILi8EEENST_INS5_IJNSA_ILi8EEENSA_ILi128EEEEEENS5_IJS17_SC_EEEEEEEvNS4_8identityENS4_23SM90_TMA_LOAD_MULTICASTES1B_vS1C_EENS_8epilogue10collective6detail29Sm90TmaWarpSpecializedAdapterINS1G_15DefaultEpilogueISJ_SK_SK_NS1F_6thread17LinearCombinationISJ_Li1EffLNS1K_9ScaleType4KindE0ELNS_15FloatRoundStyleE2ESJ_EENS1_15EpilogueDefaultEEEEEvvEEEEvNT_6ParamsE --------------------------
	.section	.nv.constant0._ZN7cutlass13device_kernelINS_4gemm6kernel13GemmUniversalIN4cute5tupleIJiiiiEEENS1_10collective13CollectiveMmaINS1_37MainloopSm90TmaGmmaWarpSpecializedFP8ILi2ENS5_IJNS4_1CILi2EEENSA_ILi1EEESC_EEENS1_35KernelTmaWarpSpecializedCooperativeEEENS5_IJNSA_ILi192EEENSA_ILi256EEESH_EEENS_12float_e4m3_tENS5_IJlSC_lEEESJ_SK_NS4_8TiledMMAINS4_8MMA_AtomIJNS4_4SM904GMMA31MMA_64x256x32_F32E4M3E4M3_SS_TNILNSO_7ScaleInE1ELSQ_1EEEEEENS4_6LayoutISD_NS5_IJSC_NSA_ILi0EEESU_EEEEENS5_IJNS4_10UnderscoreESX_SX_EEEEENS4_13SM90_TMA_LOADENS4_14ComposedLayoutINS4_7SwizzleILi3ELi4ELi3EEENS4_18smem_ptr_flag_bitsILi8EEENST_INS5_IJNSA_ILi8EEENSA_ILi128EEEEEENS5_IJS17_SC_EEEEEEEvNS4_8identityENS4_23SM90_TMA_LOAD_MULTICASTES1B_vS1C_EENS_8epilogue10collective6detail29Sm90TmaWarpSpecializedAdapterINS1G_15DefaultEpilogueISJ_SK_SK_NS1F_6thread17LinearCombinationISJ_Li1EffLNS1K_9ScaleType4KindE0ELNS_15FloatRoundStyleE2ESJ_EENS1_15EpilogueDefaultEEEEEvvEEEEvNT_6ParamsE,"a",@progbits
	.sectionflags	@""
	.align	4
.nv.constant0._ZN7cutlass13device_kernelINS_4gemm6kernel13GemmUniversalIN4cute5tupleIJiiiiEEENS1_10collective13CollectiveMmaINS1_37MainloopSm90TmaGmmaWarpSpecializedFP8ILi2ENS5_IJNS4_1CILi2EEENSA_ILi1EEESC_EEENS1_35KernelTmaWarpSpecializedCooperativeEEENS5_IJNSA_ILi192EEENSA_ILi256EEESH_EEENS_12float_e4m3_tENS5_IJlSC_lEEESJ_SK_NS4_8TiledMMAINS4_8MMA_AtomIJNS4_4SM904GMMA31MMA_64x256x32_F32E4M3E4M3_SS_TNILNSO_7ScaleInE1ELSQ_1EEEEEENS4_6LayoutISD_NS5_IJSC_NSA_ILi0EEESU_EEEEENS5_IJNS4_10UnderscoreESX_SX_EEEEENS4_13SM90_TMA_LOADENS4_14ComposedLayoutINS4_7SwizzleILi3ELi4ELi3EEENS4_18smem_ptr_flag_bitsILi8EEENST_INS5_IJNSA_ILi8EEENSA_ILi128EEEEEENS5_IJS17_SC_EEEEEEEvNS4_8identityENS4_23SM90_TMA_LOAD_MULTICASTES1B_vS1C_EENS_8epilogue10collective6detail29Sm90TmaWarpSpecializedAdapterINS1G_15DefaultEpilogueISJ_SK_SK_NS1F_6thread17LinearCombinationISJ_Li1EffLNS1K_9ScaleType4KindE0ELNS_15FloatRoundStyleE2ESJ_EENS1_15EpilogueDefaultEEEEEvvEEEEvNT_6ParamsE:
	.zero		1664


//--------------------- SYMBOLS --------------------------

	.type		.nv.reservedSmem.offset0,@object
	.size		.nv.reservedSmem.offset0,0x4
